//
// Generated by NVIDIA NVVM Compiler
//
// Compiler Build ID: CL-36424714
// Cuda compilation tools, release 13.0, V13.0.88
// Based on NVVM 20.0.0
//

.version 9.0
.target sm_100
.address_size 64

	// .globl	kvo_batch_f32

.visible .entry kvo_batch_f32(
	.param .u64 .ptr .align 1 kvo_batch_f32_param_0,
	.param .u32 kvo_batch_f32_param_1,
	.param .u32 kvo_batch_f32_param_2,
	.param .u64 .ptr .align 1 kvo_batch_f32_param_3,
	.param .u64 .ptr .align 1 kvo_batch_f32_param_4,
	.param .u32 kvo_batch_f32_param_5,
	.param .u64 .ptr .align 1 kvo_batch_f32_param_6
)
{
	.reg .pred 	%p<77>;
	.reg .b32 	%r<188>;
	.reg .b32 	%f<85>;
	.reg .b64 	%rd<78>;

	ld.param.u64 	%rd19, [kvo_batch_f32_param_0];
	ld.param.u32 	%r68, [kvo_batch_f32_param_1];
	ld.param.u32 	%r69, [kvo_batch_f32_param_2];
	ld.param.u64 	%rd20, [kvo_batch_f32_param_3];
	ld.param.u64 	%rd21, [kvo_batch_f32_param_4];
	ld.param.u32 	%r70, [kvo_batch_f32_param_5];
	ld.param.u64 	%rd22, [kvo_batch_f32_param_6];
	cvta.to.global.u64 	%rd1, %rd22;
	cvta.to.global.u64 	%rd2, %rd19;
	cvta.to.global.u64 	%rd3, %rd21;
	cvta.to.global.u64 	%rd4, %rd20;
	min.s32 	%r71, %r68, %r70;
	setp.lt.s32 	%p1, %r71, 1;
	@%p1 bra 	$L__BB0_63;
	mov.u32 	%r1, %tid.x;
	and.b32  	%r2, %r1, 31;
	shr.u32 	%r72, %r1, 5;
	mov.u32 	%r73, %ntid.x;
	shr.u32 	%r3, %r73, 5;
	mov.u32 	%r74, %ctaid.x;
	mad.lo.s32 	%r169, %r3, %r74, %r72;
	setp.ge.s32 	%p2, %r169, %r70;
	@%p2 bra 	$L__BB0_63;
	add.s32 	%r75, %r69, 1;
	cvt.u64.u32 	%rd5, %r68;
	min.s32 	%r5, %r75, %r68;
	setp.ge.s32 	%p3, %r75, %r68;
	add.s32 	%r6, %r69, 2;
	mov.u32 	%r76, %nctaid.x;
	mul.lo.s32 	%r7, %r3, %r76;
	@%p3 bra 	$L__BB0_48;
	setp.ge.s32 	%p16, %r6, %r68;
	@%p16 bra 	$L__BB0_29;
	not.b32 	%r106, %r2;
	add.s32 	%r8, %r5, %r106;
	shr.u32 	%r107, %r8, 5;
	add.s32 	%r108, %r107, 1;
	and.b32  	%r9, %r108, 15;
	add.s32 	%r10, %r9, -1;
	and.b32  	%r11, %r108, 7;
	add.s32 	%r12, %r11, -1;
	and.b32  	%r13, %r108, 3;
	and.b32  	%r109, %r108, 268435440;
	neg.s32 	%r14, %r109;
	mul.wide.u32 	%rd56, %r2, 4;
	add.s64 	%rd57, %rd56, %rd1;
	add.s64 	%rd6, %rd57, 1024;
	mul.wide.s32 	%rd58, %r69, 4;
	add.s64 	%rd7, %rd2, %rd58;
$L__BB0_5:
	cvt.s64.s32 	%rd8, %r169;
	mul.wide.s32 	%rd59, %r169, 4;
	add.s64 	%rd60, %rd4, %rd59;
	ld.global.nc.u32 	%r111, [%rd60];
	add.s64 	%rd61, %rd3, %rd59;
	ld.global.nc.u32 	%r112, [%rd61];
	setp.lt.s32 	%p32, %r111, 1;
	setp.lt.s32 	%p33, %r112, %r111;
	or.pred  	%p34, %p32, %p33;
	@%p34 bra 	$L__BB0_15;
	setp.lt.s32 	%p35, %r2, %r5;
	mul.lo.s64 	%rd62, %rd8, %rd5;
	shl.b64 	%rd63, %rd62, 2;
	add.s64 	%rd9, %rd1, %rd63;
	@%p35 bra 	$L__BB0_16;
$L__BB0_7:
	setp.ne.s32 	%p45, %r2, 0;
	add.s32 	%r119, %r111, 1;
	cvt.rn.f32.u32 	%f14, %r119;
	mov.f32 	%f15, 0f40000000;
	div.rn.f32 	%f1, %f15, %f14;
	add.s32 	%r120, %r112, 1;
	cvt.rn.f32.s32 	%f16, %r120;
	div.rn.f32 	%f2, %f15, %f16;
	mov.f32 	%f17, 0f3F800000;
	sub.f32 	%f3, %f17, %f1;
	sub.f32 	%f4, %f17, %f2;
	ld.global.nc.f32 	%f82, [%rd7+4];
	@%p45 bra 	$L__BB0_9;
	mul.wide.s32 	%rd71, %r69, 4;
	add.s64 	%rd72, %rd9, %rd71;
	mov.b32 	%r121, 0;
	st.global.u32 	[%rd72+4], %r121;
$L__BB0_9:
	mov.b32 	%r26, %f4;
	mov.u32 	%r172, %r6;
	mov.f32 	%f83, %f82;
$L__BB0_10:
	add.s32 	%r23, %r172, %r2;
	setp.ge.s32 	%p46, %r23, %r68;
	mov.f32 	%f84, 0f00000000;
	@%p46 bra 	$L__BB0_12;
	mul.wide.s32 	%rd73, %r23, 4;
	add.s64 	%rd74, %rd2, %rd73;
	ld.global.nc.f32 	%f84, [%rd74];
$L__BB0_12:
	setp.ge.s32 	%p47, %r23, %r68;
	setp.lt.u32 	%p48, %r2, 16;
	setp.lt.u32 	%p49, %r2, 8;
	setp.lt.u32 	%p50, %r2, 4;
	setp.lt.u32 	%p51, %r2, 2;
	setp.eq.s32 	%p52, %r2, 0;
	mul.f32 	%f19, %f1, %f84;
	mul.f32 	%f20, %f2, %f84;
	mov.b32 	%r122, %f3;
	shfl.sync.up.b32	%r123|%p53, %r122, 1, 0, -1;
	mov.b32 	%r124, %f19;
	shfl.sync.up.b32	%r125|%p54, %r124, 1, 0, -1;
	mov.b32 	%f21, %r125;
	mov.b32 	%f22, %r123;
	fma.rn.f32 	%f23, %f3, %f21, %f19;
	selp.f32 	%f24, 0f3F800000, %f22, %p52;
	mul.f32 	%f25, %f3, %f24;
	selp.f32 	%f26, %f19, %f23, %p52;
	mov.b32 	%r126, %f25;
	shfl.sync.up.b32	%r127|%p55, %r126, 2, 0, -1;
	mov.b32 	%r128, %f26;
	shfl.sync.up.b32	%r129|%p56, %r128, 2, 0, -1;
	mov.b32 	%f27, %r129;
	mov.b32 	%f28, %r127;
	mul.f32 	%f29, %f25, %f28;
	fma.rn.f32 	%f30, %f25, %f27, %f26;
	selp.f32 	%f31, %f25, %f29, %p51;
	selp.f32 	%f32, %f26, %f30, %p51;
	mov.b32 	%r130, %f31;
	shfl.sync.up.b32	%r131|%p57, %r130, 4, 0, -1;
	mov.b32 	%r132, %f32;
	shfl.sync.up.b32	%r133|%p58, %r132, 4, 0, -1;
	mov.b32 	%f33, %r133;
	mov.b32 	%f34, %r131;
	mul.f32 	%f35, %f31, %f34;
	fma.rn.f32 	%f36, %f31, %f33, %f32;
	selp.f32 	%f37, %f31, %f35, %p50;
	selp.f32 	%f38, %f32, %f36, %p50;
	mov.b32 	%r134, %f37;
	shfl.sync.up.b32	%r135|%p59, %r134, 8, 0, -1;
	mov.b32 	%r136, %f38;
	shfl.sync.up.b32	%r137|%p60, %r136, 8, 0, -1;
	mov.b32 	%f39, %r137;
	mov.b32 	%f40, %r135;
	mul.f32 	%f41, %f37, %f40;
	fma.rn.f32 	%f42, %f37, %f39, %f38;
	selp.f32 	%f43, %f37, %f41, %p49;
	selp.f32 	%f44, %f38, %f42, %p49;
	mov.b32 	%r138, %f43;
	shfl.sync.up.b32	%r139|%p61, %r138, 16, 0, -1;
	mov.b32 	%r140, %f44;
	shfl.sync.up.b32	%r141|%p62, %r140, 16, 0, -1;
	mov.b32 	%f45, %r141;
	mov.b32 	%f46, %r139;
	mul.f32 	%f47, %f43, %f46;
	fma.rn.f32 	%f48, %f43, %f45, %f44;
	selp.f32 	%f49, %f43, %f47, %p48;
	selp.f32 	%f50, %f44, %f48, %p48;
	shfl.sync.up.b32	%r142|%p63, %r26, 1, 0, -1;
	mov.b32 	%r143, %f20;
	shfl.sync.up.b32	%r144|%p64, %r143, 1, 0, -1;
	mov.b32 	%f51, %r144;
	mov.b32 	%f52, %r142;
	fma.rn.f32 	%f53, %f4, %f51, %f20;
	selp.f32 	%f54, 0f3F800000, %f52, %p52;
	mul.f32 	%f55, %f4, %f54;
	selp.f32 	%f56, %f20, %f53, %p52;
	mov.b32 	%r145, %f55;
	shfl.sync.up.b32	%r146|%p65, %r145, 2, 0, -1;
	mov.b32 	%r147, %f56;
	shfl.sync.up.b32	%r148|%p66, %r147, 2, 0, -1;
	mov.b32 	%f57, %r148;
	mov.b32 	%f58, %r146;
	mul.f32 	%f59, %f55, %f58;
	fma.rn.f32 	%f60, %f55, %f57, %f56;
	selp.f32 	%f61, %f55, %f59, %p51;
	selp.f32 	%f62, %f56, %f60, %p51;
	mov.b32 	%r149, %f61;
	shfl.sync.up.b32	%r150|%p67, %r149, 4, 0, -1;
	mov.b32 	%r151, %f62;
	shfl.sync.up.b32	%r152|%p68, %r151, 4, 0, -1;
	mov.b32 	%f63, %r152;
	mov.b32 	%f64, %r150;
	mul.f32 	%f65, %f61, %f64;
	fma.rn.f32 	%f66, %f61, %f63, %f62;
	selp.f32 	%f67, %f61, %f65, %p50;
	selp.f32 	%f68, %f62, %f66, %p50;
	mov.b32 	%r153, %f67;
	shfl.sync.up.b32	%r154|%p69, %r153, 8, 0, -1;
	mov.b32 	%r155, %f68;
	shfl.sync.up.b32	%r156|%p70, %r155, 8, 0, -1;
	mov.b32 	%f69, %r156;
	mov.b32 	%f70, %r154;
	mul.f32 	%f71, %f67, %f70;
	fma.rn.f32 	%f72, %f67, %f69, %f68;
	selp.f32 	%f73, %f67, %f71, %p49;
	selp.f32 	%f74, %f68, %f72, %p49;
	mov.b32 	%r157, %f73;
	shfl.sync.up.b32	%r158|%p71, %r157, 16, 0, -1;
	mov.b32 	%r159, %f74;
	shfl.sync.up.b32	%r160|%p72, %r159, 16, 0, -1;
	mov.b32 	%f75, %r160;
	mov.b32 	%f76, %r158;
	mul.f32 	%f77, %f73, %f76;
	fma.rn.f32 	%f78, %f73, %f75, %f74;
	selp.f32 	%f79, %f73, %f77, %p48;
	selp.f32 	%f80, %f74, %f78, %p48;
	fma.rn.f32 	%f10, %f49, %f83, %f50;
	fma.rn.f32 	%f11, %f79, %f82, %f80;
	@%p47 bra 	$L__BB0_14;
	sub.f32 	%f81, %f10, %f11;
	mul.wide.s32 	%rd75, %r23, 4;
	add.s64 	%rd76, %rd9, %rd75;
	st.global.f32 	[%rd76], %f81;
$L__BB0_14:
	not.b32 	%r161, %r172;
	add.s32 	%r162, %r68, %r161;
	min.s32 	%r163, %r162, 31;
	mov.b32 	%r164, %f10;
	shfl.sync.idx.b32	%r165|%p73, %r164, %r163, 31, -1;
	mov.b32 	%f83, %r165;
	mov.b32 	%r166, %f11;
	shfl.sync.idx.b32	%r167|%p74, %r166, %r163, 31, -1;
	mov.b32 	%f82, %r167;
	add.s32 	%r172, %r172, 32;
	setp.lt.s32 	%p75, %r172, %r68;
	@%p75 bra 	$L__BB0_10;
$L__BB0_15:
	cvt.u32.u64 	%r168, %rd8;
	add.s32 	%r169, %r168, %r7;
	setp.lt.s32 	%p76, %r169, %r70;
	@%p76 bra 	$L__BB0_5;
	bra.uni 	$L__BB0_63;
$L__BB0_16:
	setp.lt.u32 	%p36, %r8, 480;
	mov.u32 	%r173, %r2;
	@%p36 bra 	$L__BB0_19;
	mul.lo.s64 	%rd64, %rd5, %rd8;
	shl.b64 	%rd65, %rd64, 2;
	add.s64 	%rd77, %rd6, %rd65;
	mov.u32 	%r170, %r14;
	mov.u32 	%r173, %r2;
$L__BB0_18:
	.pragma "nounroll";
	mov.b32 	%r113, 2147483647;
	st.global.u32 	[%rd77+-1024], %r113;
	st.global.u32 	[%rd77+-896], %r113;
	st.global.u32 	[%rd77+-768], %r113;
	st.global.u32 	[%rd77+-640], %r113;
	st.global.u32 	[%rd77+-512], %r113;
	st.global.u32 	[%rd77+-384], %r113;
	st.global.u32 	[%rd77+-256], %r113;
	st.global.u32 	[%rd77+-128], %r113;
	st.global.u32 	[%rd77], %r113;
	st.global.u32 	[%rd77+128], %r113;
	st.global.u32 	[%rd77+256], %r113;
	st.global.u32 	[%rd77+384], %r113;
	st.global.u32 	[%rd77+512], %r113;
	st.global.u32 	[%rd77+640], %r113;
	st.global.u32 	[%rd77+768], %r113;
	st.global.u32 	[%rd77+896], %r113;
	add.s32 	%r173, %r173, 512;
	add.s32 	%r170, %r170, 16;
	add.s64 	%rd77, %rd77, 2048;
	setp.eq.s32 	%p37, %r170, 0;
	@%p37 bra 	$L__BB0_19;
	bra.uni 	$L__BB0_18;
$L__BB0_19:
	setp.eq.s32 	%p38, %r9, 0;
	@%p38 bra 	$L__BB0_7;
	setp.lt.u32 	%p39, %r10, 7;
	@%p39 bra 	$L__BB0_22;
	mul.wide.u32 	%rd66, %r173, 4;
	add.s64 	%rd67, %rd9, %rd66;
	mov.b32 	%r114, 2147483647;
	st.global.u32 	[%rd67], %r114;
	st.global.u32 	[%rd67+128], %r114;
	st.global.u32 	[%rd67+256], %r114;
	st.global.u32 	[%rd67+384], %r114;
	st.global.u32 	[%rd67+512], %r114;
	st.global.u32 	[%rd67+640], %r114;
	st.global.u32 	[%rd67+768], %r114;
	st.global.u32 	[%rd67+896], %r114;
	add.s32 	%r173, %r173, 256;
$L__BB0_22:
	setp.eq.s32 	%p40, %r11, 0;
	@%p40 bra 	$L__BB0_7;
	setp.lt.u32 	%p41, %r12, 3;
	@%p41 bra 	$L__BB0_25;
	mul.wide.u32 	%rd68, %r173, 4;
	add.s64 	%rd69, %rd9, %rd68;
	mov.b32 	%r115, 2147483647;
	st.global.u32 	[%rd69], %r115;
	st.global.u32 	[%rd69+128], %r115;
	st.global.u32 	[%rd69+256], %r115;
	st.global.u32 	[%rd69+384], %r115;
	add.s32 	%r173, %r173, 128;
$L__BB0_25:
	setp.eq.s32 	%p42, %r13, 0;
	@%p42 bra 	$L__BB0_7;
	setp.eq.s32 	%p43, %r13, 1;
	mul.wide.u32 	%rd70, %r173, 4;
	add.s64 	%rd13, %rd9, %rd70;
	mov.b32 	%r116, 2147483647;
	st.global.u32 	[%rd13], %r116;
	@%p43 bra 	$L__BB0_7;
	setp.eq.s32 	%p44, %r13, 2;
	mov.b32 	%r117, 2147483647;
	st.global.u32 	[%rd13+128], %r117;
	@%p44 bra 	$L__BB0_7;
	mov.b32 	%r118, 2147483647;
	st.global.u32 	[%rd13+256], %r118;
	bra.uni 	$L__BB0_7;
$L__BB0_29:
	not.b32 	%r90, %r2;
	add.s32 	%r32, %r5, %r90;
	shr.u32 	%r91, %r32, 5;
	add.s32 	%r92, %r91, 1;
	and.b32  	%r33, %r92, 15;
	add.s32 	%r34, %r33, -1;
	and.b32  	%r35, %r92, 7;
	add.s32 	%r36, %r35, -1;
	and.b32  	%r37, %r92, 268435440;
	and.b32  	%r38, %r92, 3;
$L__BB0_30:
	cvt.s64.s32 	%rd14, %r169;
	mul.wide.s32 	%rd42, %r169, 4;
	add.s64 	%rd43, %rd4, %rd42;
	ld.global.nc.u32 	%r93, [%rd43];
	add.s64 	%rd44, %rd3, %rd42;
	ld.global.nc.u32 	%r95, [%rd44];
	setp.lt.s32 	%p17, %r93, 1;
	setp.lt.s32 	%p18, %r95, %r93;
	or.pred  	%p19, %p17, %p18;
	@%p19 bra 	$L__BB0_34;
	setp.lt.s32 	%p20, %r2, %r5;
	mul.lo.s64 	%rd45, %rd14, %rd5;
	shl.b64 	%rd46, %rd45, 2;
	add.s64 	%rd15, %rd1, %rd46;
	@%p20 bra 	$L__BB0_35;
$L__BB0_32:
	setp.ne.s32 	%p30, %r2, 0;
	@%p30 bra 	$L__BB0_34;
	mul.wide.s32 	%rd54, %r69, 4;
	add.s64 	%rd55, %rd15, %rd54;
	mov.b32 	%r104, 0;
	st.global.u32 	[%rd55+4], %r104;
$L__BB0_34:
	cvt.u32.u64 	%r105, %rd14;
	add.s32 	%r169, %r105, %r7;
	setp.lt.s32 	%p31, %r169, %r70;
	@%p31 bra 	$L__BB0_30;
	bra.uni 	$L__BB0_63;
$L__BB0_35:
	setp.lt.u32 	%p21, %r32, 480;
	mov.u32 	%r179, %r2;
	@%p21 bra 	$L__BB0_38;
	mov.b32 	%r178, 0;
	mov.u32 	%r179, %r2;
$L__BB0_37:
	.pragma "nounroll";
	mul.wide.u32 	%rd47, %r179, 4;
	add.s64 	%rd48, %rd15, %rd47;
	mov.b32 	%r98, 2147483647;
	st.global.u32 	[%rd48], %r98;
	st.global.u32 	[%rd48+128], %r98;
	st.global.u32 	[%rd48+256], %r98;
	st.global.u32 	[%rd48+384], %r98;
	st.global.u32 	[%rd48+512], %r98;
	st.global.u32 	[%rd48+640], %r98;
	st.global.u32 	[%rd48+768], %r98;
	st.global.u32 	[%rd48+896], %r98;
	st.global.u32 	[%rd48+1024], %r98;
	st.global.u32 	[%rd48+1152], %r98;
	st.global.u32 	[%rd48+1280], %r98;
	st.global.u32 	[%rd48+1408], %r98;
	st.global.u32 	[%rd48+1536], %r98;
	st.global.u32 	[%rd48+1664], %r98;
	st.global.u32 	[%rd48+1792], %r98;
	st.global.u32 	[%rd48+1920], %r98;
	add.s32 	%r179, %r179, 512;
	add.s32 	%r178, %r178, 16;
	setp.eq.s32 	%p22, %r178, %r37;
	@%p22 bra 	$L__BB0_38;
	bra.uni 	$L__BB0_37;
$L__BB0_38:
	setp.eq.s32 	%p23, %r33, 0;
	@%p23 bra 	$L__BB0_32;
	setp.lt.u32 	%p24, %r34, 7;
	@%p24 bra 	$L__BB0_41;
	mul.wide.u32 	%rd49, %r179, 4;
	add.s64 	%rd50, %rd15, %rd49;
	mov.b32 	%r99, 2147483647;
	st.global.u32 	[%rd50], %r99;
	st.global.u32 	[%rd50+128], %r99;
	st.global.u32 	[%rd50+256], %r99;
	st.global.u32 	[%rd50+384], %r99;
	st.global.u32 	[%rd50+512], %r99;
	st.global.u32 	[%rd50+640], %r99;
	st.global.u32 	[%rd50+768], %r99;
	st.global.u32 	[%rd50+896], %r99;
	add.s32 	%r179, %r179, 256;
$L__BB0_41:
	setp.eq.s32 	%p25, %r35, 0;
	@%p25 bra 	$L__BB0_32;
	setp.lt.u32 	%p26, %r36, 3;
	@%p26 bra 	$L__BB0_44;
	mul.wide.u32 	%rd51, %r179, 4;
	add.s64 	%rd52, %rd15, %rd51;
	mov.b32 	%r100, 2147483647;
	st.global.u32 	[%rd52], %r100;
	st.global.u32 	[%rd52+128], %r100;
	st.global.u32 	[%rd52+256], %r100;
	st.global.u32 	[%rd52+384], %r100;
	add.s32 	%r179, %r179, 128;
$L__BB0_44:
	setp.eq.s32 	%p27, %r38, 0;
	@%p27 bra 	$L__BB0_32;
	setp.eq.s32 	%p28, %r38, 1;
	mul.wide.u32 	%rd53, %r179, 4;
	add.s64 	%rd16, %rd15, %rd53;
	mov.b32 	%r101, 2147483647;
	st.global.u32 	[%rd16], %r101;
	@%p28 bra 	$L__BB0_32;
	setp.eq.s32 	%p29, %r38, 2;
	mov.b32 	%r102, 2147483647;
	st.global.u32 	[%rd16+128], %r102;
	@%p29 bra 	$L__BB0_32;
	mov.b32 	%r103, 2147483647;
	st.global.u32 	[%rd16+256], %r103;
	bra.uni 	$L__BB0_32;
$L__BB0_48:
	not.b32 	%r77, %r2;
	add.s32 	%r50, %r5, %r77;
	shr.u32 	%r78, %r50, 5;
	add.s32 	%r79, %r78, 1;
	and.b32  	%r51, %r79, 7;
	add.s32 	%r52, %r51, -1;
	and.b32  	%r53, %r79, 268435448;
	and.b32  	%r54, %r79, 3;
	and.b32  	%r55, %r50, 96;
	and.b32  	%r56, %r50, 32;
$L__BB0_49:
	cvt.s64.s32 	%rd17, %r169;
	mul.wide.s32 	%rd23, %r169, 4;
	add.s64 	%rd24, %rd4, %rd23;
	ld.global.nc.u32 	%r80, [%rd24];
	add.s64 	%rd25, %rd3, %rd23;
	ld.global.nc.u32 	%r82, [%rd25];
	setp.lt.s32 	%p4, %r80, 1;
	setp.lt.s32 	%p5, %r82, %r80;
	or.pred  	%p6, %p4, %p5;
	@%p6 bra 	$L__BB0_62;
	setp.ge.s32 	%p7, %r2, %r5;
	mul.lo.s64 	%rd18, %rd17, %rd5;
	@%p7 bra 	$L__BB0_62;
	setp.lt.u32 	%p8, %r50, 224;
	mov.u32 	%r185, %r2;
	@%p8 bra 	$L__BB0_54;
	mov.b32 	%r184, 0;
	mov.u32 	%r185, %r2;
$L__BB0_53:
	.pragma "nounroll";
	cvt.u64.u32 	%rd26, %r185;
	add.s64 	%rd27, %rd18, %rd26;
	shl.b64 	%rd28, %rd27, 2;
	add.s64 	%rd29, %rd1, %rd28;
	mov.b32 	%r85, 2147483647;
	st.global.u32 	[%rd29], %r85;
	st.global.u32 	[%rd29+128], %r85;
	st.global.u32 	[%rd29+256], %r85;
	st.global.u32 	[%rd29+384], %r85;
	st.global.u32 	[%rd29+512], %r85;
	st.global.u32 	[%rd29+640], %r85;
	st.global.u32 	[%rd29+768], %r85;
	st.global.u32 	[%rd29+896], %r85;
	add.s32 	%r185, %r185, 256;
	add.s32 	%r184, %r184, 8;
	setp.ne.s32 	%p9, %r184, %r53;
	@%p9 bra 	$L__BB0_53;
$L__BB0_54:
	setp.eq.s32 	%p10, %r51, 0;
	@%p10 bra 	$L__BB0_62;
	setp.lt.u32 	%p11, %r52, 3;
	@%p11 bra 	$L__BB0_57;
	cvt.u64.u32 	%rd30, %r185;
	add.s64 	%rd31, %rd18, %rd30;
	shl.b64 	%rd32, %rd31, 2;
	add.s64 	%rd33, %rd1, %rd32;
	mov.b32 	%r86, 2147483647;
	st.global.u32 	[%rd33], %r86;
	st.global.u32 	[%rd33+128], %r86;
	st.global.u32 	[%rd33+256], %r86;
	st.global.u32 	[%rd33+384], %r86;
	add.s32 	%r185, %r185, 128;
$L__BB0_57:
	setp.eq.s32 	%p12, %r54, 0;
	@%p12 bra 	$L__BB0_62;
	setp.eq.s32 	%p13, %r55, 0;
	@%p13 bra 	$L__BB0_60;
	cvt.u64.u32 	%rd34, %r185;
	add.s64 	%rd35, %rd18, %rd34;
	shl.b64 	%rd36, %rd35, 2;
	add.s64 	%rd37, %rd1, %rd36;
	mov.b32 	%r87, 2147483647;
	st.global.u32 	[%rd37], %r87;
	st.global.u32 	[%rd37+128], %r87;
	add.s32 	%r185, %r185, 64;
$L__BB0_60:
	setp.ne.s32 	%p14, %r56, 0;
	@%p14 bra 	$L__BB0_62;
	cvt.u64.u32 	%rd38, %r185;
	add.s64 	%rd39, %rd18, %rd38;
	shl.b64 	%rd40, %rd39, 2;
	add.s64 	%rd41, %rd1, %rd40;
	mov.b32 	%r88, 2147483647;
	st.global.u32 	[%rd41], %r88;
$L__BB0_62:
	cvt.u32.u64 	%r89, %rd17;
	add.s32 	%r169, %r89, %r7;
	setp.lt.s32 	%p15, %r169, %r70;
	@%p15 bra 	$L__BB0_49;
$L__BB0_63:
	ret;

}
	// .globl	kvo_many_series_one_param_time_major_f32
.visible .entry kvo_many_series_one_param_time_major_f32(
	.param .u64 .ptr .align 1 kvo_many_series_one_param_time_major_f32_param_0,
	.param .u64 .ptr .align 1 kvo_many_series_one_param_time_major_f32_param_1,
	.param .u64 .ptr .align 1 kvo_many_series_one_param_time_major_f32_param_2,
	.param .u64 .ptr .align 1 kvo_many_series_one_param_time_major_f32_param_3,
	.param .u64 .ptr .align 1 kvo_many_series_one_param_time_major_f32_param_4,
	.param .u32 kvo_many_series_one_param_time_major_f32_param_5,
	.param .u32 kvo_many_series_one_param_time_major_f32_param_6,
	.param .u32 kvo_many_series_one_param_time_major_f32_param_7,
	.param .u32 kvo_many_series_one_param_time_major_f32_param_8,
	.param .u64 .ptr .align 1 kvo_many_series_one_param_time_major_f32_param_9
)
{
	.reg .pred 	%p<49>;
	.reg .b32 	%r<99>;
	.reg .b32 	%f<50>;
	.reg .b64 	%rd<124>;
	.reg .b64 	%fd<95>;

	ld.param.u64 	%rd18, [kvo_many_series_one_param_time_major_f32_param_0];
	ld.param.u64 	%rd19, [kvo_many_series_one_param_time_major_f32_param_1];
	ld.param.u64 	%rd20, [kvo_many_series_one_param_time_major_f32_param_2];
	ld.param.u64 	%rd21, [kvo_many_series_one_param_time_major_f32_param_3];
	ld.param.u64 	%rd22, [kvo_many_series_one_param_time_major_f32_param_4];
	ld.param.u32 	%r46, [kvo_many_series_one_param_time_major_f32_param_5];
	ld.param.u32 	%r47, [kvo_many_series_one_param_time_major_f32_param_6];
	ld.param.u32 	%r48, [kvo_many_series_one_param_time_major_f32_param_7];
	ld.param.u32 	%r49, [kvo_many_series_one_param_time_major_f32_param_8];
	ld.param.u64 	%rd23, [kvo_many_series_one_param_time_major_f32_param_9];
	cvta.to.global.u64 	%rd1, %rd23;
	cvta.to.global.u64 	%rd2, %rd21;
	cvta.to.global.u64 	%rd3, %rd20;
	cvta.to.global.u64 	%rd4, %rd19;
	cvta.to.global.u64 	%rd5, %rd18;
	cvta.to.global.u64 	%rd6, %rd22;
	mov.u32 	%r50, %ctaid.x;
	mov.u32 	%r1, %ntid.x;
	mov.u32 	%r51, %tid.x;
	mad.lo.s32 	%r83, %r50, %r1, %r51;
	setp.ge.s32 	%p1, %r83, %r46;
	@%p1 bra 	$L__BB1_41;
	setp.gt.s32 	%p2, %r47, 0;
	cvt.s64.s32 	%rd7, %r46;
	add.s32 	%r52, %r48, 1;
	cvt.rn.f32.s32 	%f15, %r52;
	mov.f32 	%f16, 0f40000000;
	div.rn.f32 	%f1, %f16, %f15;
	add.s32 	%r53, %r49, 1;
	cvt.rn.f32.s32 	%f17, %r53;
	div.rn.f32 	%f2, %f16, %f17;
	mov.u32 	%r54, %nctaid.x;
	mul.lo.s32 	%r3, %r1, %r54;
	@%p2 bra 	$L__BB1_2;
	bra.uni 	$L__BB1_33;
$L__BB1_2:
	and.b32  	%r4, %r47, 7;
	and.b32  	%r62, %r47, 2147483640;
	neg.s32 	%r5, %r62;
	shl.b64 	%rd8, %rd7, 2;
$L__BB1_3:
	cvt.s64.s32 	%rd9, %r83;
	mul.wide.s32 	%rd47, %r83, 4;
	add.s64 	%rd48, %rd6, %rd47;
	ld.global.nc.u32 	%r7, [%rd48];
	cvt.u64.u32 	%rd10, %r7;
	setp.ge.u32 	%p19, %r7, %r47;
	@%p19 bra 	$L__BB1_12;
	cvt.u32.u64 	%r72, %rd10;
	add.s32 	%r8, %r72, 1;
	min.s32 	%r9, %r8, %r47;
	and.b32  	%r10, %r9, 7;
	setp.lt.u32 	%p28, %r9, 8;
	mov.b32 	%r92, 0;
	@%p28 bra 	$L__BB1_24;
	and.b32  	%r92, %r9, -8;
	mov.b32 	%r84, 0;
	bra.uni 	$L__BB1_23;
$L__BB1_6:
	cvt.u64.u32 	%rd101, %r7;
	mad.lo.s64 	%rd102, %rd101, %rd7, %rd9;
	shl.b64 	%rd103, %rd102, 2;
	add.s64 	%rd104, %rd5, %rd103;
	ld.global.nc.f32 	%f32, [%rd104];
	cvt.f64.f32 	%fd56, %f32;
	add.s64 	%rd105, %rd4, %rd103;
	ld.global.nc.f32 	%f33, [%rd105];
	cvt.f64.f32 	%fd57, %f33;
	add.s64 	%rd106, %rd3, %rd103;
	ld.global.nc.f32 	%f34, [%rd106];
	cvt.f64.f32 	%fd58, %f34;
	add.f64 	%fd59, %fd56, %fd57;
	add.f64 	%fd60, %fd59, %fd58;
	sub.f64 	%fd61, %fd56, %fd57;
	cvt.u64.u32 	%rd107, %r8;
	mad.lo.s64 	%rd108, %rd107, %rd7, %rd9;
	shl.b64 	%rd109, %rd108, 2;
	add.s64 	%rd110, %rd5, %rd109;
	ld.global.nc.f32 	%f35, [%rd110];
	cvt.f64.f32 	%fd62, %f35;
	add.s64 	%rd111, %rd4, %rd109;
	ld.global.nc.f32 	%f36, [%rd111];
	cvt.f64.f32 	%fd63, %f36;
	add.s64 	%rd112, %rd3, %rd109;
	ld.global.nc.f32 	%f37, [%rd112];
	cvt.f64.f32 	%fd64, %f37;
	add.s64 	%rd113, %rd2, %rd109;
	ld.global.nc.f32 	%f38, [%rd113];
	cvt.f64.f32 	%fd65, %f38;
	add.f64 	%fd66, %fd62, %fd63;
	add.f64 	%fd89, %fd66, %fd64;
	sub.f64 	%fd90, %fd62, %fd63;
	setp.gt.f64 	%p37, %fd89, %fd60;
	setp.geu.f64 	%p38, %fd89, %fd60;
	selp.s32 	%r79, -1, 0, %p38;
	selp.b32 	%r86, 1, %r79, %p37;
	setp.equ.f64 	%p39, %fd89, %fd60;
	selp.f64 	%fd67, 0d0000000000000000, %fd61, %p39;
	add.f64 	%fd87, %fd90, %fd67;
	div.rn.f64 	%fd68, %fd90, %fd87;
	fma.rn.f64 	%fd69, %fd68, 0d4000000000000000, 0dBFF0000000000000;
	abs.f64 	%fd70, %fd69;
	mul.f64 	%fd71, %fd70, %fd65;
	mul.f64 	%fd72, %fd71, 0d4059000000000000;
	neg.f64 	%fd73, %fd72;
	selp.f64 	%fd4, %fd72, %fd73, %p37;
	add.s64 	%rd114, %rd1, %rd109;
	mov.b32 	%r80, 0;
	st.global.u32 	[%rd114], %r80;
	add.s32 	%r85, %r7, 2;
	setp.ge.s32 	%p40, %r85, %r47;
	@%p40 bra 	$L__BB1_11;
	cvt.rn.f32.f64 	%f46, %fd4;
	mov.f32 	%f47, %f46;
$L__BB1_8:
	.pragma "nounroll";
	cvt.u64.u32 	%rd115, %r85;
	mad.lo.s64 	%rd11, %rd115, %rd7, %rd9;
	shl.b64 	%rd116, %rd11, 2;
	add.s64 	%rd117, %rd5, %rd116;
	ld.global.nc.f32 	%f39, [%rd117];
	cvt.f64.f32 	%fd74, %f39;
	add.s64 	%rd118, %rd4, %rd116;
	ld.global.nc.f32 	%f40, [%rd118];
	cvt.f64.f32 	%fd75, %f40;
	add.s64 	%rd119, %rd3, %rd116;
	ld.global.nc.f32 	%f41, [%rd119];
	cvt.f64.f32 	%fd76, %f41;
	add.s64 	%rd120, %rd2, %rd116;
	ld.global.nc.f32 	%f6, [%rd120];
	add.f64 	%fd77, %fd74, %fd75;
	add.f64 	%fd8, %fd77, %fd76;
	sub.f64 	%fd9, %fd74, %fd75;
	setp.gt.f64 	%p41, %fd8, %fd89;
	setp.ne.s32 	%p42, %r86, 1;
	and.pred  	%p43, %p41, %p42;
	mov.b32 	%r87, 1;
	@%p43 bra 	$L__BB1_10;
	setp.lt.f64 	%p44, %fd8, %fd89;
	setp.ne.s32 	%p45, %r86, 0;
	selp.b32 	%r87, 0, %r86, %p44;
	selp.f64 	%fd78, %fd90, %fd87, %p45;
	selp.f64 	%fd90, %fd78, %fd87, %p44;
$L__BB1_10:
	add.f64 	%fd87, %fd9, %fd90;
	div.rn.f64 	%fd79, %fd9, %fd87;
	fma.rn.f64 	%fd80, %fd79, 0d4000000000000000, 0dBFF0000000000000;
	abs.f64 	%fd81, %fd80;
	setp.eq.s32 	%p46, %r87, 1;
	cvt.f64.f32 	%fd82, %f6;
	mul.f64 	%fd83, %fd81, %fd82;
	mul.f64 	%fd84, %fd83, 0d4059000000000000;
	neg.f64 	%fd85, %fd84;
	selp.f64 	%fd86, %fd84, %fd85, %p46;
	cvt.rn.f32.f64 	%f42, %fd86;
	sub.f32 	%f43, %f42, %f47;
	fma.rn.f32 	%f47, %f1, %f43, %f47;
	sub.f32 	%f44, %f42, %f46;
	fma.rn.f32 	%f46, %f2, %f44, %f46;
	sub.f32 	%f45, %f47, %f46;
	add.s64 	%rd122, %rd1, %rd116;
	st.global.f32 	[%rd122], %f45;
	add.s32 	%r85, %r85, 1;
	setp.eq.s32 	%p47, %r85, %r47;
	mov.u32 	%r86, %r87;
	mov.f64 	%fd90, %fd9;
	mov.f64 	%fd89, %fd8;
	@%p47 bra 	$L__BB1_11;
	bra.uni 	$L__BB1_8;
$L__BB1_11:
	cvt.u32.u64 	%r82, %rd9;
	add.s32 	%r83, %r82, %r3;
	setp.lt.s32 	%p48, %r83, %r46;
	@%p48 bra 	$L__BB1_3;
	bra.uni 	$L__BB1_41;
$L__BB1_12:
	setp.lt.u32 	%p20, %r47, 8;
	mov.b32 	%r90, 0;
	@%p20 bra 	$L__BB1_15;
	shl.b64 	%rd49, %rd9, 2;
	add.s64 	%rd123, %rd1, %rd49;
	mov.u32 	%r88, %r5;
$L__BB1_14:
	.pragma "nounroll";
	and.b32  	%r90, %r47, 2147483640;
	mov.b32 	%r64, 2147483647;
	st.global.u32 	[%rd123], %r64;
	add.s64 	%rd50, %rd123, %rd8;
	st.global.u32 	[%rd50], %r64;
	add.s64 	%rd51, %rd50, %rd8;
	st.global.u32 	[%rd51], %r64;
	add.s64 	%rd52, %rd51, %rd8;
	st.global.u32 	[%rd52], %r64;
	add.s64 	%rd53, %rd52, %rd8;
	st.global.u32 	[%rd53], %r64;
	add.s64 	%rd54, %rd53, %rd8;
	st.global.u32 	[%rd54], %r64;
	add.s64 	%rd55, %rd54, %rd8;
	st.global.u32 	[%rd55], %r64;
	add.s64 	%rd56, %rd55, %rd8;
	st.global.u32 	[%rd56], %r64;
	add.s32 	%r88, %r88, 8;
	shl.b64 	%rd57, %rd7, 5;
	add.s64 	%rd123, %rd123, %rd57;
	setp.eq.s32 	%p21, %r88, 0;
	@%p21 bra 	$L__BB1_15;
	bra.uni 	$L__BB1_14;
$L__BB1_15:
	setp.eq.s32 	%p22, %r4, 0;
	@%p22 bra 	$L__BB1_11;
	add.s32 	%r65, %r4, -1;
	setp.lt.u32 	%p23, %r65, 3;
	@%p23 bra 	$L__BB1_18;
	cvt.u64.u32 	%rd58, %r90;
	mad.lo.s64 	%rd59, %rd58, %rd7, %rd9;
	shl.b64 	%rd60, %rd59, 2;
	add.s64 	%rd61, %rd1, %rd60;
	mov.b32 	%r66, 2147483647;
	st.global.u32 	[%rd61], %r66;
	add.s64 	%rd62, %rd61, %rd8;
	st.global.u32 	[%rd62], %r66;
	add.s64 	%rd63, %rd62, %rd8;
	st.global.u32 	[%rd63], %r66;
	add.s64 	%rd64, %rd63, %rd8;
	st.global.u32 	[%rd64], %r66;
	add.s32 	%r90, %r90, 4;
$L__BB1_18:
	and.b32  	%r67, %r47, 3;
	setp.eq.s32 	%p24, %r67, 0;
	@%p24 bra 	$L__BB1_11;
	setp.eq.s32 	%p25, %r67, 1;
	@%p25 bra 	$L__BB1_21;
	cvt.u64.u32 	%rd65, %r90;
	mad.lo.s64 	%rd66, %rd65, %rd7, %rd9;
	shl.b64 	%rd67, %rd66, 2;
	add.s64 	%rd68, %rd1, %rd67;
	mov.b32 	%r68, 2147483647;
	st.global.u32 	[%rd68], %r68;
	add.s64 	%rd69, %rd68, %rd8;
	st.global.u32 	[%rd69], %r68;
	add.s32 	%r90, %r90, 2;
$L__BB1_21:
	and.b32  	%r69, %r47, 1;
	setp.eq.b32 	%p26, %r69, 1;
	not.pred 	%p27, %p26;
	@%p27 bra 	$L__BB1_11;
	cvt.u64.u32 	%rd70, %r90;
	mad.lo.s64 	%rd71, %rd70, %rd7, %rd9;
	shl.b64 	%rd72, %rd71, 2;
	add.s64 	%rd73, %rd1, %rd72;
	mov.b32 	%r70, 2147483647;
	st.global.u32 	[%rd73], %r70;
	bra.uni 	$L__BB1_11;
$L__BB1_23:
	.pragma "nounroll";
	cvt.u64.u32 	%rd74, %r84;
	mad.lo.s64 	%rd75, %rd74, %rd7, %rd9;
	shl.b64 	%rd76, %rd75, 2;
	add.s64 	%rd77, %rd1, %rd76;
	mov.b32 	%r74, 2147483647;
	st.global.u32 	[%rd77], %r74;
	add.s64 	%rd78, %rd77, %rd8;
	st.global.u32 	[%rd78], %r74;
	add.s64 	%rd79, %rd78, %rd8;
	st.global.u32 	[%rd79], %r74;
	add.s64 	%rd80, %rd79, %rd8;
	st.global.u32 	[%rd80], %r74;
	add.s64 	%rd81, %rd80, %rd8;
	st.global.u32 	[%rd81], %r74;
	add.s64 	%rd82, %rd81, %rd8;
	st.global.u32 	[%rd82], %r74;
	add.s64 	%rd83, %rd82, %rd8;
	st.global.u32 	[%rd83], %r74;
	add.s64 	%rd84, %rd83, %rd8;
	st.global.u32 	[%rd84], %r74;
	add.s32 	%r84, %r84, 8;
	setp.eq.s32 	%p29, %r84, %r92;
	@%p29 bra 	$L__BB1_24;
	bra.uni 	$L__BB1_23;
$L__BB1_24:
	setp.eq.s32 	%p30, %r10, 0;
	@%p30 bra 	$L__BB1_32;
	and.b32  	%r31, %r9, 3;
	setp.lt.u32 	%p31, %r10, 4;
	@%p31 bra 	$L__BB1_27;
	cvt.u64.u32 	%rd85, %r92;
	mad.lo.s64 	%rd86, %rd85, %rd7, %rd9;
	shl.b64 	%rd87, %rd86, 2;
	add.s64 	%rd88, %rd1, %rd87;
	mov.b32 	%r75, 2147483647;
	st.global.u32 	[%rd88], %r75;
	add.s64 	%rd89, %rd88, %rd8;
	st.global.u32 	[%rd89], %r75;
	add.s64 	%rd90, %rd89, %rd8;
	st.global.u32 	[%rd90], %r75;
	add.s64 	%rd91, %rd90, %rd8;
	st.global.u32 	[%rd91], %r75;
	add.s32 	%r92, %r92, 4;
$L__BB1_27:
	setp.eq.s32 	%p32, %r31, 0;
	@%p32 bra 	$L__BB1_32;
	setp.eq.s32 	%p33, %r31, 1;
	@%p33 bra 	$L__BB1_30;
	cvt.u64.u32 	%rd92, %r92;
	mad.lo.s64 	%rd93, %rd92, %rd7, %rd9;
	shl.b64 	%rd94, %rd93, 2;
	add.s64 	%rd95, %rd1, %rd94;
	mov.b32 	%r76, 2147483647;
	st.global.u32 	[%rd95], %r76;
	add.s64 	%rd96, %rd95, %rd8;
	st.global.u32 	[%rd96], %r76;
	add.s32 	%r92, %r92, 2;
$L__BB1_30:
	and.b32  	%r77, %r9, 1;
	setp.eq.b32 	%p34, %r77, 1;
	not.pred 	%p35, %p34;
	@%p35 bra 	$L__BB1_32;
	cvt.u64.u32 	%rd97, %r92;
	mad.lo.s64 	%rd98, %rd97, %rd7, %rd9;
	shl.b64 	%rd99, %rd98, 2;
	add.s64 	%rd100, %rd1, %rd99;
	mov.b32 	%r78, 2147483647;
	st.global.u32 	[%rd100], %r78;
$L__BB1_32:
	setp.lt.s32 	%p36, %r8, %r47;
	@%p36 bra 	$L__BB1_6;
	bra.uni 	$L__BB1_11;
$L__BB1_33:
	cvt.s64.s32 	%rd15, %r83;
	mul.wide.s32 	%rd24, %r83, 4;
	add.s64 	%rd25, %rd6, %rd24;
	ld.global.nc.u32 	%r55, [%rd25];
	cvt.u64.u32 	%rd16, %r55;
	setp.lt.s32 	%p3, %r55, 0;
	setp.ge.s32 	%p4, %r55, %r47;
	or.pred  	%p5, %p3, %p4;
	@%p5 bra 	$L__BB1_40;
	cvt.u32.u64 	%r56, %rd16;
	add.s32 	%r37, %r56, 1;
	setp.ge.s32 	%p6, %r37, %r47;
	@%p6 bra 	$L__BB1_40;
	cvt.u32.u64 	%r57, %rd16;
	mad.lo.s64 	%rd26, %rd16, %rd7, %rd15;
	shl.b64 	%rd27, %rd26, 2;
	add.s64 	%rd28, %rd5, %rd27;
	ld.global.nc.f32 	%f18, [%rd28];
	cvt.f64.f32 	%fd25, %f18;
	add.s64 	%rd29, %rd4, %rd27;
	ld.global.nc.f32 	%f19, [%rd29];
	cvt.f64.f32 	%fd26, %f19;
	add.s64 	%rd30, %rd3, %rd27;
	ld.global.nc.f32 	%f20, [%rd30];
	cvt.f64.f32 	%fd27, %f20;
	add.f64 	%fd28, %fd25, %fd26;
	add.f64 	%fd29, %fd28, %fd27;
	sub.f64 	%fd30, %fd25, %fd26;
	cvt.u64.u32 	%rd31, %r37;
	mad.lo.s64 	%rd32, %rd31, %rd7, %rd15;
	shl.b64 	%rd33, %rd32, 2;
	add.s64 	%rd34, %rd5, %rd33;
	ld.global.nc.f32 	%f21, [%rd34];
	cvt.f64.f32 	%fd31, %f21;
	add.s64 	%rd35, %rd4, %rd33;
	ld.global.nc.f32 	%f22, [%rd35];
	cvt.f64.f32 	%fd32, %f22;
	add.s64 	%rd36, %rd3, %rd33;
	ld.global.nc.f32 	%f23, [%rd36];
	cvt.f64.f32 	%fd33, %f23;
	add.s64 	%rd37, %rd2, %rd33;
	ld.global.nc.f32 	%f24, [%rd37];
	cvt.f64.f32 	%fd34, %f24;
	add.f64 	%fd35, %fd31, %fd32;
	add.f64 	%fd93, %fd35, %fd33;
	sub.f64 	%fd94, %fd31, %fd32;
	setp.gt.f64 	%p7, %fd93, %fd29;
	setp.geu.f64 	%p8, %fd93, %fd29;
	selp.s32 	%r58, -1, 0, %p8;
	selp.b32 	%r97, 1, %r58, %p7;
	setp.equ.f64 	%p9, %fd93, %fd29;
	selp.f64 	%fd36, 0d0000000000000000, %fd30, %p9;
	add.f64 	%fd91, %fd94, %fd36;
	div.rn.f64 	%fd37, %fd94, %fd91;
	fma.rn.f64 	%fd38, %fd37, 0d4000000000000000, 0dBFF0000000000000;
	abs.f64 	%fd39, %fd38;
	mul.f64 	%fd40, %fd39, %fd34;
	mul.f64 	%fd41, %fd40, 0d4059000000000000;
	neg.f64 	%fd42, %fd41;
	selp.f64 	%fd16, %fd41, %fd42, %p7;
	add.s64 	%rd38, %rd1, %rd33;
	mov.b32 	%r59, 0;
	st.global.u32 	[%rd38], %r59;
	add.s32 	%r96, %r57, 2;
	setp.ge.u32 	%p10, %r96, %r47;
	@%p10 bra 	$L__BB1_40;
	cvt.rn.f32.f64 	%f48, %fd16;
	mov.f32 	%f49, %f48;
$L__BB1_37:
	.pragma "nounroll";
	cvt.u64.u32 	%rd39, %r96;
	mad.lo.s64 	%rd17, %rd39, %rd7, %rd15;
	shl.b64 	%rd40, %rd17, 2;
	add.s64 	%rd41, %rd5, %rd40;
	ld.global.nc.f32 	%f25, [%rd41];
	cvt.f64.f32 	%fd43, %f25;
	add.s64 	%rd42, %rd4, %rd40;
	ld.global.nc.f32 	%f26, [%rd42];
	cvt.f64.f32 	%fd44, %f26;
	add.s64 	%rd43, %rd3, %rd40;
	ld.global.nc.f32 	%f27, [%rd43];
	cvt.f64.f32 	%fd45, %f27;
	add.s64 	%rd44, %rd2, %rd40;
	ld.global.nc.f32 	%f12, [%rd44];
	add.f64 	%fd46, %fd43, %fd44;
	add.f64 	%fd20, %fd46, %fd45;
	sub.f64 	%fd21, %fd43, %fd44;
	setp.gt.f64 	%p11, %fd20, %fd93;
	setp.ne.s32 	%p12, %r97, 1;
	and.pred  	%p13, %p11, %p12;
	mov.b32 	%r98, 1;
	@%p13 bra 	$L__BB1_39;
	setp.lt.f64 	%p14, %fd20, %fd93;
	setp.ne.s32 	%p15, %r97, 0;
	selp.b32 	%r98, 0, %r97, %p14;
	selp.f64 	%fd47, %fd94, %fd91, %p15;
	selp.f64 	%fd94, %fd47, %fd91, %p14;
$L__BB1_39:
	add.f64 	%fd91, %fd21, %fd94;
	div.rn.f64 	%fd48, %fd21, %fd91;
	fma.rn.f64 	%fd49, %fd48, 0d4000000000000000, 0dBFF0000000000000;
	abs.f64 	%fd50, %fd49;
	setp.eq.s32 	%p16, %r98, 1;
	cvt.f64.f32 	%fd51, %f12;
	mul.f64 	%fd52, %fd50, %fd51;
	mul.f64 	%fd53, %fd52, 0d4059000000000000;
	neg.f64 	%fd54, %fd53;
	selp.f64 	%fd55, %fd53, %fd54, %p16;
	cvt.rn.f32.f64 	%f28, %fd55;
	sub.f32 	%f29, %f28, %f49;
	fma.rn.f32 	%f49, %f1, %f29, %f49;
	sub.f32 	%f30, %f28, %f48;
	fma.rn.f32 	%f48, %f2, %f30, %f48;
	sub.f32 	%f31, %f49, %f48;
	add.s64 	%rd46, %rd1, %rd40;
	st.global.f32 	[%rd46], %f31;
	add.s32 	%r96, %r96, 1;
	setp.ne.s32 	%p17, %r96, %r47;
	mov.u32 	%r97, %r98;
	mov.f64 	%fd94, %fd21;
	mov.f64 	%fd93, %fd20;
	@%p17 bra 	$L__BB1_37;
$L__BB1_40:
	cvt.u32.u64 	%r61, %rd15;
	add.s32 	%r83, %r61, %r3;
	setp.lt.s32 	%p18, %r83, %r46;
	@%p18 bra 	$L__BB1_33;
$L__BB1_41:
	ret;

}


// ===== COMPILED SASS (sm_100) =====

	.target	sm_100

	.elftype	@"ET_EXEC"


//--------------------- .note.nv.tkinfo           --------------------------
	.section	.note.nv.tkinfo,"",@"SHT_NOTE"
	.sectionflags	@"SHF_NOTE_NV_TKINFO"
	.tkinfo
        /*0018*/ 	.word	0x00000002
        /*0030*/ 	.string	""
        /*0030*/ 	.string	"ptxas"
        /*0030*/ 	.string	"Cuda compilation tools, release 13.0, V13.0.88"
        /*0030*/ 	.string	"Build cuda_13.0.r13.0/compiler.36424714_0"
        /*0030*/ 	.string	"-arch sm_100 -m 64 "



//--------------------- .note.nv.cuinfo           --------------------------
	.section	.note.nv.cuinfo,"",@"SHT_NOTE"
	.sectionflags	@"SHF_NOTE_NV_CUINFO"
        /*0018*/ 	.short	0x0002
        /*001a*/ 	.short	0x0064
        /*001c*/ 	.short	0x0082
	.zero		2


//--------------------- .nv.info                  --------------------------
	.section	.nv.info,"",@"SHT_CUDA_INFO"
	.align	4


	//----- nvinfo : EIATTR_REGCOUNT
	.align		4
        /*0000*/ 	.byte	0x04, 0x2f
        /*0002*/ 	.short	(.L_1 - .L_0)
	.align		4
.L_0:
        /*0004*/ 	.word	index@(kvo_batch_f32)
        /*0008*/ 	.word	0x00000020


	//----- nvinfo : EIATTR_FRAME_SIZE
	.align		4
.L_1:
        /*000c*/ 	.byte	0x04, 0x11
        /*000e*/ 	.short	(.L_3 - .L_2)
	.align		4
.L_2:
        /*0010*/ 	.word	index@($__internal_2_$__cuda_sm3x_div_rn_noftz_f32_slowpath)
        /*0014*/ 	.word	0x00000000


	//----- nvinfo : EIATTR_FRAME_SIZE
	.align		4
.L_3:
        /*0018*/ 	.byte	0x04, 0x11
        /*001a*/ 	.short	(.L_5 - .L_4)
	.align		4
.L_4:
        /*001c*/ 	.word	index@(kvo_batch_f32)
        /*0020*/ 	.word	0x00000000


	//----- nvinfo : EIATTR_REGCOUNT
	.align		4
.L_5:
        /*0024*/ 	.byte	0x04, 0x2f
        /*0026*/ 	.short	(.L_7 - .L_6)
	.align		4
.L_6:
        /*0028*/ 	.word	index@(kvo_many_series_one_param_time_major_f32)
        /*002c*/ 	.word	0x00000032


	//----- nvinfo : EIATTR_FRAME_SIZE
	.align		4
.L_7:
        /*0030*/ 	.byte	0x04, 0x11
        /*0032*/ 	.short	(.L_9 - .L_8)
	.align		4
.L_8:
        /*0034*/ 	.word	index@($__internal_1_$__cuda_sm3x_div_rn_noftz_f32_slowpath)
        /*0038*/ 	.word	0x00000000


	//----- nvinfo : EIATTR_FRAME_SIZE
	.align		4
.L_9:
        /*003c*/ 	.byte	0x04, 0x11
        /*003e*/ 	.short	(.L_11 - .L_10)
	.align		4
.L_10:
        /*0040*/ 	.word	index@($__internal_0_$__cuda_sm20_div_rn_f64_full)
        /*0044*/ 	.word	0x00000000


	//----- nvinfo : EIATTR_FRAME_SIZE
	.align		4
.L_11:
        /*0048*/ 	.byte	0x04, 0x11
        /*004a*/ 	.short	(.L_13 - .L_12)
	.align		4
.L_12:
        /*004c*/ 	.word	index@(kvo_many_series_one_param_time_major_f32)
        /*0050*/ 	.word	0x00000000


	//----- nvinfo : EIATTR_MIN_STACK_SIZE
	.align		4
.L_13:
        /*0054*/ 	.byte	0x04, 0x12
        /*0056*/ 	.short	(.L_15 - .L_14)
	.align		4
.L_14:
        /*0058*/ 	.word	index@(kvo_many_series_one_param_time_major_f32)
        /*005c*/ 	.word	0x00000000


	//----- nvinfo : EIATTR_MIN_STACK_SIZE
	.align		4
.L_15:
        /*0060*/ 	.byte	0x04, 0x12
        /*0062*/ 	.short	(.L_17 - .L_16)
	.align		4
.L_16:
        /*0064*/ 	.word	index@(kvo_batch_f32)
        /*0068*/ 	.word	0x00000000
.L_17:


//--------------------- .nv.compat                --------------------------
	.section	.nv.compat,"",@"SHT_CUDA_COMPAT_INFO"
	.align	4
        /*0000*/ 	.byte	0x02, 0x09, 0x00, 0x00, 0x02, 0x02, 0x01, 0x00, 0x02, 0x05, 0x05, 0x00, 0x03, 0x07, 0x01, 0x01
        /*0010*/ 	.byte	0x02, 0x03, 0x00, 0x00, 0x02, 0x06, 0x01, 0x00, 0x04, 0x0b, 0x08, 0x00, 0x01, 0x00, 0x00, 0x00
        /*0020*/ 	.byte	0x00, 0x00, 0x00, 0x00


//--------------------- .nv.info.kvo_many_series_one_param_time_major_f32 --------------------------
	.section	.nv.info.kvo_many_series_one_param_time_major_f32,"",@"SHT_CUDA_INFO"
	.sectionflags	@""
	.align	4


	//----- nvinfo : EIATTR_CUDA_API_VERSION
	.align		4
        /*0000*/ 	.byte	0x04, 0x37
        /*0002*/ 	.short	(.L_19 - .L_18)
.L_18:
        /*0004*/ 	.word	0x00000082


	//----- nvinfo : EIATTR_KPARAM_INFO
	.align		4
.L_19:
        /*0008*/ 	.byte	0x04, 0x17
        /*000a*/ 	.short	(.L_21 - .L_20)
.L_20:
        /*000c*/ 	.word	0x00000000
        /*0010*/ 	.short	0x0009
        /*0012*/ 	.short	0x0038
        /*0014*/ 	.byte	0x00, 0xf5, 0x21, 0x00


	//----- nvinfo : EIATTR_KPARAM_INFO
	.align		4
.L_21:
        /*0018*/ 	.byte	0x04, 0x17
        /*001a*/ 	.short	(.L_23 - .L_22)
.L_22:
        /*001c*/ 	.word	0x00000000
        /*0020*/ 	.short	0x0008
        /*0022*/ 	.short	0x0034
        /*0024*/ 	.byte	0x00, 0xf0, 0x11, 0x00


	//----- nvinfo : EIATTR_KPARAM_INFO
	.align		4
.L_23:
        /*0028*/ 	.byte	0x04, 0x17
        /*002a*/ 	.short	(.L_25 - .L_24)
.L_24:
        /*002c*/ 	.word	0x00000000
        /*0030*/ 	.short	0x0007
        /*0032*/ 	.short	0x0030
        /*0034*/ 	.byte	0x00, 0xf0, 0x11, 0x00


	//----- nvinfo : EIATTR_KPARAM_INFO
	.align		4
.L_25:
        /*0038*/ 	.byte	0x04, 0x17
        /*003a*/ 	.short	(.L_27 - .L_26)
.L_26:
        /*003c*/ 	.word	0x00000000
        /*0040*/ 	.short	0x0006
        /*0042*/ 	.short	0x002c
        /*0044*/ 	.byte	0x00, 0xf0, 0x11, 0x00


	//----- nvinfo : EIATTR_KPARAM_INFO
	.align		4
.L_27:
        /*0048*/ 	.byte	0x04, 0x17
        /*004a*/ 	.short	(.L_29 - .L_28)
.L_28:
        /*004c*/ 	.word	0x00000000
        /*0050*/ 	.short	0x0005
        /*0052*/ 	.short	0x0028
        /*0054*/ 	.byte	0x00, 0xf0, 0x11, 0x00


	//----- nvinfo : EIATTR_KPARAM_INFO
	.align		4
.L_29:
        /*0058*/ 	.byte	0x04, 0x17
        /*005a*/ 	.short	(.L_31 - .L_30)
.L_30:
        /*005c*/ 	.word	0x00000000
        /*0060*/ 	.short	0x0004
        /*0062*/ 	.short	0x0020
        /*0064*/ 	.byte	0x00, 0xf5, 0x21, 0x00


	//----- nvinfo : EIATTR_KPARAM_INFO
	.align		4
.L_31:
        /*0068*/ 	.byte	0x04, 0x17
        /*006a*/ 	.short	(.L_33 - .L_32)
.L_32:
        /*006c*/ 	.word	0x00000000
        /*0070*/ 	.short	0x0003
        /*0072*/ 	.short	0x0018
        /*0074*/ 	.byte	0x00, 0xf5, 0x21, 0x00


	//----- nvinfo : EIATTR_KPARAM_INFO
	.align		4
.L_33:
        /*0078*/ 	.byte	0x04, 0x17
        /*007a*/ 	.short	(.L_35 - .L_34)
.L_34:
        /*007c*/ 	.word	0x00000000
        /*0080*/ 	.short	0x0002
        /*0082*/ 	.short	0x0010
        /*0084*/ 	.byte	0x00, 0xf5, 0x21, 0x00


	//----- nvinfo : EIATTR_KPARAM_INFO
	.align		4
.L_35:
        /*0088*/ 	.byte	0x04, 0x17
        /*008a*/ 	.short	(.L_37 - .L_36)
.L_36:
        /*008c*/ 	.word	0x00000000
        /*0090*/ 	.short	0x0001
        /*0092*/ 	.short	0x0008
        /*0094*/ 	.byte	0x00, 0xf5, 0x21, 0x00


	//----- nvinfo : EIATTR_KPARAM_INFO
	.align		4
.L_37:
        /*0098*/ 	.byte	0x04, 0x17
        /*009a*/ 	.short	(.L_39 - .L_38)
.L_38:
        /*009c*/ 	.word	0x00000000
        /*00a0*/ 	.short	0x0000
        /*00a2*/ 	.short	0x0000
        /*00a4*/ 	.byte	0x00, 0xf5, 0x21, 0x00


	//----- nvinfo : EIATTR_SPARSE_MMA_MASK
	.align		4
.L_39:
        /*00a8*/ 	.byte	0x03, 0x50
        /*00aa*/ 	.short	0x0000


	//----- nvinfo : EIATTR_MAXREG_COUNT
	.align		4
        /*00ac*/ 	.byte	0x03, 0x1b
        /*00ae*/ 	.short	0x00ff


	//----- nvinfo : EIATTR_MERCURY_ISA_VERSION
	.align		4
        /*00b0*/ 	.byte	0x03, 0x5f
        /*00b2*/ 	.short	0x0101


	//----- nvinfo : EIATTR_VRC_CTA_INIT_COUNT
	.align		4
        /*00b4*/ 	.byte	0x02, 0x4a
	.zero		1
	.zero		1


	//----- nvinfo : EIATTR_EXIT_INSTR_OFFSETS
	.align		4
        /*00b8*/ 	.byte	0x04, 0x1c
        /*00ba*/ 	.short	(.L_41 - .L_40)


	//   ....[0]....
.L_40:
        /*00bc*/ 	.word	0x00000070


	//   ....[1]....
        /*00c0*/ 	.word	0x00000f90


	//   ....[2]....
        /*00c4*/ 	.word	0x00002960


	//----- nvinfo : EIATTR_CRS_STACK_SIZE
	.align		4
.L_41:
        /*00c8*/ 	.byte	0x04, 0x1e
        /*00ca*/ 	.short	(.L_43 - .L_42)
.L_42:
        /*00cc*/ 	.word	0x00000000


	//----- nvinfo : EIATTR_CBANK_PARAM_SIZE
	.align		4
.L_43:
        /*00d0*/ 	.byte	0x03, 0x19
        /*00d2*/ 	.short	0x0040


	//----- nvinfo : EIATTR_PARAM_CBANK
	.align		4
        /*00d4*/ 	.byte	0x04, 0x0a
        /*00d6*/ 	.short	(.L_45 - .L_44)
	.align		4
.L_44:
        /*00d8*/ 	.word	index@(.nv.constant0.kvo_many_series_one_param_time_major_f32)
        /*00dc*/ 	.short	0x0380
        /*00de*/ 	.short	0x0040


	//----- nvinfo : EIATTR_SW_WAR
	.align		4
.L_45:
        /*00e0*/ 	.byte	0x04, 0x36
        /*00e2*/ 	.short	(.L_47 - .L_46)
.L_46:
        /*00e4*/ 	.word	0x00000008
.L_47:


//--------------------- .nv.info.kvo_batch_f32    --------------------------
	.section	.nv.info.kvo_batch_f32,"",@"SHT_CUDA_INFO"
	.sectionflags	@""
	.align	4


	//----- nvinfo : EIATTR_CUDA_API_VERSION
	.align		4
        /*0000*/ 	.byte	0x04, 0x37
        /*0002*/ 	.short	(.L_49 - .L_48)
.L_48:
        /*0004*/ 	.word	0x00000082


	//----- nvinfo : EIATTR_KPARAM_INFO
	.align		4
.L_49:
        /*0008*/ 	.byte	0x04, 0x17
        /*000a*/ 	.short	(.L_51 - .L_50)
.L_50:
        /*000c*/ 	.word	0x00000000
        /*0010*/ 	.short	0x0006
        /*0012*/ 	.short	0x0028
        /*0014*/ 	.byte	0x00, 0xf5, 0x21, 0x00


	//----- nvinfo : EIATTR_KPARAM_INFO
	.align		4
.L_51:
        /*0018*/ 	.byte	0x04, 0x17
        /*001a*/ 	.short	(.L_53 - .L_52)
.L_52:
        /*001c*/ 	.word	0x00000000
        /*0020*/ 	.short	0x0005
        /*0022*/ 	.short	0x0020
        /*0024*/ 	.byte	0x00, 0xf0, 0x11, 0x00


	//----- nvinfo : EIATTR_KPARAM_INFO
	.align		4
.L_53:
        /*0028*/ 	.byte	0x04, 0x17
        /*002a*/ 	.short	(.L_55 - .L_54)
.L_54:
        /*002c*/ 	.word	0x00000000
        /*0030*/ 	.short	0x0004
        /*0032*/ 	.short	0x0018
        /*0034*/ 	.byte	0x00, 0xf5, 0x21, 0x00


	//----- nvinfo : EIATTR_KPARAM_INFO
	.align		4
.L_55:
        /*0038*/ 	.byte	0x04, 0x17
        /*003a*/ 	.short	(.L_57 - .L_56)
.L_56:
        /*003c*/ 	.word	0x00000000
        /*0040*/ 	.short	0x0003
        /*0042*/ 	.short	0x0010
        /*0044*/ 	.byte	0x00, 0xf5, 0x21, 0x00


	//----- nvinfo : EIATTR_KPARAM_INFO
	.align		4
.L_57:
        /*0048*/ 	.byte	0x04, 0x17
        /*004a*/ 	.short	(.L_59 - .L_58)
.L_58:
        /*004c*/ 	.word	0x00000000
        /*0050*/ 	.short	0x0002
        /*0052*/ 	.short	0x000c
        /*0054*/ 	.byte	0x00, 0xf0, 0x11, 0x00


	//----- nvinfo : EIATTR_KPARAM_INFO
	.align		4
.L_59:
        /*0058*/ 	.byte	0x04, 0x17
        /*005a*/ 	.short	(.L_61 - .L_60)
.L_60:
        /*005c*/ 	.word	0x00000000
        /*0060*/ 	.short	0x0001
        /*0062*/ 	.short	0x0008
        /*0064*/ 	.byte	0x00, 0xf0, 0x11, 0x00


	//----- nvinfo : EIATTR_KPARAM_INFO
	.align		4
.L_61:
        /*0068*/ 	.byte	0x04, 0x17
        /*006a*/ 	.short	(.L_63 - .L_62)
.L_62:
        /*006c*/ 	.word	0x00000000
        /*0070*/ 	.short	0x0000
        /*0072*/ 	.short	0x0000
        /*0074*/ 	.byte	0x00, 0xf5, 0x21, 0x00


	//----- nvinfo : EIATTR_SPARSE_MMA_MASK
	.align		4
.L_63:
        /*0078*/ 	.byte	0x03, 0x50
        /*007a*/ 	.short	0x0000


	//----- nvinfo : EIATTR_MAXREG_COUNT
	.align		4
        /*007c*/ 	.byte	0x03, 0x1b
        /*007e*/ 	.short	0x00ff


	//----- nvinfo : EIATTR_MERCURY_ISA_VERSION
	.align		4
        /*0080*/ 	.byte	0x03, 0x5f
        /*0082*/ 	.short	0x0101


	//----- nvinfo : EIATTR_COOP_GROUP_MASK_REGIDS
	.align		4
        /*0084*/ 	.byte	0x04, 0x29
        /*0086*/ 	.short	(.L_65 - .L_64)


	//   ....[0]....
.L_64:
        /*0088*/ 	.word	0xffffffff


	//   ....[1]....
        /*008c*/ 	.word	0xffffffff


	//   ....[2]....
        /*0090*/ 	.word	0xffffffff


	//   ....[3]....
        /*0094*/ 	.word	0xffffffff


	//   ....[4]....
        /*0098*/ 	.word	0xffffffff


	//   ....[5]....
        /*009c*/ 	.word	0xffffffff


	//   ....[6]....
        /*00a0*/ 	.word	0xffffffff


	//   ....[7]....
        /*00a4*/ 	.word	0xffffffff


	//   ....[8]....
        /*00a8*/ 	.word	0xffffffff


	//   ....[9]....
        /*00ac*/ 	.word	0xffffffff


	//   ....[10]....
        /*00b0*/ 	.word	0xffffffff


	//   ....[11]....
        /*00b4*/ 	.word	0xffffffff


	//   ....[12]....
        /*00b8*/ 	.word	0xffffffff


	//   ....[13]....
        /*00bc*/ 	.word	0xffffffff


	//   ....[14]....
        /*00c0*/ 	.word	0xffffffff


	//   ....[15]....
        /*00c4*/ 	.word	0xffffffff


	//   ....[16]....
        /*00c8*/ 	.word	0xffffffff


	//   ....[17]....
        /*00cc*/ 	.word	0xffffffff


	//   ....[18]....
        /*00d0*/ 	.word	0xffffffff


	//   ....[19]....
        /*00d4*/ 	.word	0xffffffff


	//   ....[20]....
        /*00d8*/ 	.word	0xffffffff


	//   ....[21]....
        /*00dc*/ 	.word	0xffffffff


	//   ....[22]....
        /*00e0*/ 	.word	0x05000017


	//   ....[23]....
        /*00e4*/ 	.word	0x05000017


	//   ....[24]....
        /*00e8*/ 	.word	0x05000017


	//   ....[25]....
        /*00ec*/ 	.word	0x05000017


	//   ....[26]....
        /*00f0*/ 	.word	0x05000017


	//   ....[27]....
        /*00f4*/ 	.word	0x05000017


	//   ....[28]....
        /*00f8*/ 	.word	0x05000017


	//   ....[29]....
        /*00fc*/ 	.word	0x05000017


	//   ....[30]....
        /*0100*/ 	.word	0x05000017


	//   ....[31]....
        /*0104*/ 	.word	0x05000017


	//   ....[32]....
        /*0108*/ 	.word	0x05000017


	//   ....[33]....
        /*010c*/ 	.word	0x05000017


	//   ....[34]....
        /*0110*/ 	.word	0x05000017


	//   ....[35]....
        /*0114*/ 	.word	0x05000017


	//   ....[36]....
        /*0118*/ 	.word	0x05000017


	//   ....[37]....
        /*011c*/ 	.word	0x05000017


	//   ....[38]....
        /*0120*/ 	.word	0x05000017


	//   ....[39]....
        /*0124*/ 	.word	0x05000017


	//   ....[40]....
        /*0128*/ 	.word	0x05000017


	//   ....[41]....
        /*012c*/ 	.word	0x05000017


	//   ....[42]....
        /*0130*/ 	.word	0x05000017


	//   ....[43]....
        /*0134*/ 	.word	0x05000017


	//----- nvinfo : EIATTR_COOP_GROUP_INSTR_OFFSETS
	.align		4
.L_65:
        /*0138*/ 	.byte	0x04, 0x28
        /*013a*/ 	.short	(.L_67 - .L_66)


	//   ....[0]....
.L_66:
        /*013c*/ 	.word	0x00000c20


	//   ....[1]....
        /*0140*/ 	.word	0x00000c30


	//   ....[2]....
        /*0144*/ 	.word	0x00000c40


	//   ....[3]....
        /*0148*/ 	.word	0x00000c50


	//   ....[4]....
        /*014c*/ 	.word	0x00000c80


	//   ....[5]....
        /*0150*/ 	.word	0x00000ca0


	//   ....[6]....
        /*0154*/ 	.word	0x00000cf0


	//   ....[7]....
        /*0158*/ 	.word	0x00000d00


	//   ....[8]....
        /*015c*/ 	.word	0x00000d50


	//   ....[9]....
        /*0160*/ 	.word	0x00000d70


	//   ....[10]....
        /*0164*/ 	.word	0x00000d90


	//   ....[11]....
        /*0168*/ 	.word	0x00000da0


	//   ....[12]....
        /*016c*/ 	.word	0x00000df0


	//   ....[13]....
        /*0170*/ 	.word	0x00000e20


	//   ....[14]....
        /*0174*/ 	.word	0x00000e30


	//   ....[15]....
        /*0178*/ 	.word	0x00000e40


	//   ....[16]....
        /*017c*/ 	.word	0x00000ea0


	//   ....[17]....
        /*0180*/ 	.word	0x00000ec0


	//   ....[18]....
        /*0184*/ 	.word	0x00000ed0


	//   ....[19]....
        /*0188*/ 	.word	0x00000ee0


	//   ....[20]....
        /*018c*/ 	.word	0x00000fa0


	//   ....[21]....
        /*0190*/ 	.word	0x00000fb0


	//   ....[22]....
        /*0194*/ 	.word	0x00001d60


	//   ....[23]....
        /*0198*/ 	.word	0x00001df0


	//   ....[24]....
        /*019c*/ 	.word	0x00001e70


	//   ....[25]....
        /*01a0*/ 	.word	0x00001ec0


	//   ....[26]....
        /*01a4*/ 	.word	0x00001f50


	//   ....[27]....
        /*01a8*/ 	.word	0x00001fa0


	//   ....[28]....
        /*01ac*/ 	.word	0x00002030


	//   ....[29]....
        /*01b0*/ 	.word	0x00002080


	//   ....[30]....
        /*01b4*/ 	.word	0x00002110


	//   ....[31]....
        /*01b8*/ 	.word	0x00002160


	//   ....[32]....
        /*01bc*/ 	.word	0x000021f0


	//   ....[33]....
        /*01c0*/ 	.word	0x00002240


	//   ....[34]....
        /*01c4*/ 	.word	0x000022c0


	//   ....[35]....
        /*01c8*/ 	.word	0x00002320


	//   ....[36]....
        /*01cc*/ 	.word	0x000023a0


	//   ....[37]....
        /*01d0*/ 	.word	0x000023f0


	//   ....[38]....
        /*01d4*/ 	.word	0x00002470


	//   ....[39]....
        /*01d8*/ 	.word	0x000024c0


	//   ....[40]....
        /*01dc*/ 	.word	0x00002540


	//   ....[41]....
        /*01e0*/ 	.word	0x00002590


	//   ....[42]....
        /*01e4*/ 	.word	0x00002680


	//   ....[43]....
        /*01e8*/ 	.word	0x000026d0


	//----- nvinfo : EIATTR_VRC_CTA_INIT_COUNT
	.align		4
.L_67:
        /*01ec*/ 	.byte	0x02, 0x4a
	.zero		1
	.zero		1


	//----- nvinfo : EIATTR_EXIT_INSTR_OFFSETS
	.align		4
        /*01f0*/ 	.byte	0x04, 0x1c
        /*01f2*/ 	.short	(.L_69 - .L_68)


	//   ....[0]....
.L_68:
        /*01f4*/ 	.word	0x00000050


	//   ....[1]....
        /*01f8*/ 	.word	0x000000d0


	//   ....[2]....
        /*01fc*/ 	.word	0x00001060


	//   ....[3]....
        /*0200*/ 	.word	0x00001710


	//   ....[4]....
        /*0204*/ 	.word	0x00001cf0


	//----- nvinfo : EIATTR_CRS_STACK_SIZE
	.align		4
.L_69:
        /*0208*/ 	.byte	0x04, 0x1e
        /*020a*/ 	.short	(.L_71 - .L_70)
.L_70:
        /*020c*/ 	.word	0x00000000


	//----- nvinfo : EIATTR_CBANK_PARAM_SIZE
	.align		4
.L_71:
        /*0210*/ 	.byte	0x03, 0x19
        /*0212*/ 	.short	0x0030


	//----- nvinfo : EIATTR_PARAM_CBANK
	.align		4
        /*0214*/ 	.byte	0x04, 0x0a
        /*0216*/ 	.short	(.L_73 - .L_72)
	.align		4
.L_72:
        /*0218*/ 	.word	index@(.nv.constant0.kvo_batch_f32)
        /*021c*/ 	.short	0x0380
        /*021e*/ 	.short	0x0030


	//----- nvinfo : EIATTR_SW_WAR
	.align		4
.L_73:
        /*0220*/ 	.byte	0x04, 0x36
        /*0222*/ 	.short	(.L_75 - .L_74)
.L_74:
        /*0224*/ 	.word	0x00000008
.L_75:


//--------------------- .nv.callgraph             --------------------------
	.section	.nv.callgraph,"",@"SHT_CUDA_CALLGRAPH"
	.align	4
	.sectionentsize	8
	.align		4
        /*0000*/ 	.word	0x00000000
	.align		4
        /*0004*/ 	.word	0xffffffff
	.align		4
        /*0008*/ 	.word	0x00000000
	.align		4
        /*000c*/ 	.word	0xfffffffe
	.align		4
        /*0010*/ 	.word	0x00000000
	.align		4
        /*0014*/ 	.word	0xfffffffd
	.align		4
        /*0018*/ 	.word	0x00000000
	.align		4
        /*001c*/ 	.word	0xfffffffc


//--------------------- .text.kvo_many_series_one_param_time_major_f32 --------------------------
	.section	.text.kvo_many_series_one_param_time_major_f32,"ax",@progbits
	.align	128
        .global         kvo_many_series_one_param_time_major_f32
        .type           kvo_many_series_one_param_time_major_f32,@function
        .size           kvo_many_series_one_param_time_major_f32,(.L_x_124 - kvo_many_series_one_param_time_major_f32)
        .other          kvo_many_series_one_param_time_major_f32,@"STO_CUDA_ENTRY STV_DEFAULT"
kvo_many_series_one_param_time_major_f32:
.text.kvo_many_series_one_param_time_major_f32:
[----:B------:R-:W-:Y:S01]  /*0000*/  LDC R1, c[0x0][0x37c] ;  /* 0x0000df00ff017b82 */ /* 0x000fe20000000800 */
[----:B------:R-:W0:Y:S07]  /*0010*/  S2R R4, SR_TID.X ;  /* 0x0000000000047919 */ /* 0x000e2e0000002100 */
[----:B------:R-:W0:Y:S01]  /*0020*/  S2UR UR4, SR_CTAID.X ;  /* 0x00000000000479c3 */ /* 0x000e220000002500 */
[----:B------:R-:W1:Y:S07]  /*0030*/  LDCU UR5, c[0x0][0x3a8] ;  /* 0x00007500ff0577ac */ /* 0x000e6e0008000800 */
[----:B------:R-:W0:Y:S02]  /*0040*/  LDC R5, c[0x0][0x360] ;  /* 0x0000d800ff057b82 */ /* 0x000e240000000800 */
[----:B0-----:R-:W-:-:S05]  /*0050*/  IMAD R4, R5, UR4, R4 ;  /* 0x0000000405047c24 */ /* 0x001fca000f8e0204 */
[----:B-1----:R-:W-:-:S13]  /*0060*/  ISETP.GE.AND P0, PT, R4, UR5, PT ;  /* 0x0000000504007c0c */ /* 0x002fda000bf06270 */
[----:B------:R-:W-:Y:S05]  /*0070*/  @P0 EXIT ;  /* 0x000000000000094d */ /* 0x000fea0003800000 */
[----:B------:R-:W0:Y:S01]  /*0080*/  LDCU UR4, c[0x0][0x3b0] ;  /* 0x00007600ff0477ac */ /* 0x000e220008000800 */
[----:B------:R-:W-:Y:S01]  /*0090*/  IMAD.MOV.U32 R6, RZ, RZ, 0x40000000 ;  /* 0x40000000ff067424 */ /* 0x000fe200078e00ff */
[----:B0-----:R-:W-:-:S06]  /*00a0*/  UIADD3 UR4, UPT, UPT, UR4, 0x1, URZ ;  /* 0x0000000104047890 */ /* 0x001fcc000fffe0ff */
[----:B------:R-:W-:-:S04]  /*00b0*/  I2FP.F32.S32 R3, UR4 ;  /* 0x0000000400037c45 */ /* 0x000fc80008201400 */
[----:B------:R-:W0:Y:S01]  /*00c0*/  MUFU.RCP R2, R3 ;  /* 0x0000000300027308 */ /* 0x000e220000001000 */
[----:B------:R-:W1:Y:S07]  /*00d0*/  LDCU UR4, c[0x0][0x3ac] ;  /* 0x00007580ff0477ac */ /* 0x000e6e0008000800 */
[----:B------:R-:W2:Y:S01]  /*00e0*/  FCHK P0, R6, R3 ;  /* 0x0000000306007302 */ /* 0x000ea20000000000 */
[----:B0-----:R-:W-:Y:S01]  /*00f0*/  FFMA R7, -R3, R2, 1 ;  /* 0x3f80000003077423 */ /* 0x001fe20000000102 */
[----:B-1----:R-:W-:-:S03]  /*0100*/  UISETP.GT.AND UP0, UPT, UR4, URZ, UPT ;  /* 0x000000ff0400728c */ /* 0x002fc6000bf04270 */
[----:B------:R-:W-:-:S04]  /*0110*/  FFMA R2, R2, R7, R2 ;  /* 0x0000000702027223 */ /* 0x000fc80000000002 */
[----:B------:R-:W-:-:S04]  /*0120*/  FFMA R7, R2, 2, RZ ;  /* 0x4000000002077823 */ /* 0x000fc800000000ff */
[----:B------:R-:W-:-:S04]  /*0130*/  FFMA R0, -R3, R7, 2 ;  /* 0x4000000003007423 */ /* 0x000fc80000000107 */
[----:B------:R-:W-:Y:S01]  /*0140*/  FFMA R2, R2, R0, R7 ;  /* 0x0000000002027223 */ /* 0x000fe20000000007 */
[----:B--2---:R-:W-:Y:S06]  /*0150*/  @!P0 BRA `(.L_x_0) ;  /* 0x00000000000c8947 */ /* 0x004fec0003800000 */
[----:B------:R-:W-:-:S07]  /*0160*/  MOV R8, 0x180 ;  /* 0x0000018000087802 */ /* 0x000fce0000000f00 */
[----:B------:R-:W-:Y:S05]  /*0170*/  CALL.REL.NOINC `($__internal_1_$__cuda_sm3x_div_rn_noftz_f32_slowpath) ;  /* 0x0000002c00687944 */ /* 0x000fea0003c00000 */
[----:B------:R-:W-:-:S07]  /*0180*/  IMAD.MOV.U32 R2, RZ, RZ, R7 ;  /* 0x000000ffff027224 */ /* 0x000fce00078e0007 */
.L_x_0:
[----:B------:R-:W0:Y:S02]  /*0190*/  LDCU UR4, c[0x0][0x3b4] ;  /* 0x00007680ff0477ac */ /* 0x000e240008000800 */
[----:B0-----:R-:W-:-:S06]  /*01a0*/  UIADD3 UR4, UPT, UPT, UR4, 0x1, URZ ;  /* 0x0000000104047890 */ /* 0x001fcc000fffe0ff */
[----:B------:R-:W-:-:S04]  /*01b0*/  I2FP.F32.S32 R7, UR4 ;  /* 0x0000000400077c45 */ /* 0x000fc80008201400 */
[----:B------:R-:W0:Y:S08]  /*01c0*/  MUFU.RCP R0, R7 ;  /* 0x0000000700007308 */ /* 0x000e300000001000 */
[----:B------:R-:W1:Y:S01]  /*01d0*/  FCHK P0, R6, R7 ;  /* 0x0000000706007302 */ /* 0x000e620000000000 */
[----:B0-----:R-:W-:-:S04]  /*01e0*/  FFMA R3, -R7, R0, 1 ;  /* 0x3f80000007037423 */ /* 0x001fc80000000100 */
[----:B------:R-:W-:-:S04]  /*01f0*/  FFMA R3, R0, R3, R0 ;  /* 0x0000000300037223 */ /* 0x000fc80000000000 */
[----:B------:R-:W-:-:S04]  /*0200*/  FFMA R0, R3, 2, RZ ;  /* 0x4000000003007823 */ /* 0x000fc800000000ff */
[----:B------:R-:W-:-:S04]  /*0210*/  FFMA R9, -R7, R0, 2 ;  /* 0x4000000007097423 */ /* 0x000fc80000000100 */
[----:B------:R-:W-:Y:S01]  /*0220*/  FFMA R3, R3, R9, R0 ;  /* 0x0000000903037223 */ /* 0x000fe20000000000 */
[----:B-1----:R-:W-:Y:S06]  /*0230*/  @!P0 BRA `(.L_x_1) ;  /* 0x0000000000108947 */ /* 0x002fec0003800000 */
[----:B------:R-:W-:Y:S01]  /*0240*/  IMAD.MOV.U32 R3, RZ, RZ, R7 ;  /* 0x000000ffff037224 */ /* 0x000fe200078e0007 */
[----:B------:R-:W-:-:S07]  /*0250*/  MOV R8, 0x270 ;  /* 0x0000027000087802 */ /* 0x000fce0000000f00 */
[----:B------:R-:W-:Y:S05]  /*0260*/  CALL.REL.NOINC `($__internal_1_$__cuda_sm3x_div_rn_noftz_f32_slowpath) ;  /* 0x0000002c002c7944 */ /* 0x000fea0003c00000 */
[----:B------:R-:W-:-:S07]  /*0270*/  IMAD.MOV.U32 R3, RZ, RZ, R7 ;  /* 0x000000ffff037224 */ /* 0x000fce00078e0007 */
.L_x_1:
[----:B------:R-:W0:Y:S01]  /*0280*/  LDC R9, c[0x0][0x3a8] ;  /* 0x0000ea00ff097b82 */ /* 0x000e220000000800 */
[----:B------:R-:W1:Y:S01]  /*0290*/  LDCU UR4, c[0x0][0x370] ;  /* 0x00006e00ff0477ac */ /* 0x000e620008000800 */
[----:B------:R-:W2:Y:S01]  /*02a0*/  LDCU.64 UR8, c[0x0][0x358] ;  /* 0x00006b00ff0877ac */ /* 0x000ea20008000a00 */
[----:B-1----:R-:W-:Y:S01]  /*02b0*/  IMAD R5, R5, UR4, RZ ;  /* 0x0000000405057c24 */ /* 0x002fe2000f8e02ff */
[----:B0-----:R-:W-:Y:S01]  /*02c0*/  SHF.R.S32.HI R6, RZ, 0x1f, R9 ;  /* 0x0000001fff067819 */ /* 0x001fe20000011409 */
[----:B--2---:R-:W-:Y:S06]  /*02d0*/  BRA.U UP0, `(.L_x_2) ;  /* 0x0000000d00307547 */ /* 0x004fec000b800000 */
.L_x_10:
[----:B0-----:R-:W0:Y:S08]  /*02e0*/  LDC.64 R8, c[0x0][0x3a0] ;  /* 0x0000e800ff087b82 */ /* 0x001e300000000a00 */
[----:B------:R-:W1:Y:S01]  /*02f0*/  LDC R0, c[0x0][0x3ac] ;  /* 0x0000eb00ff007b82 */ /* 0x000e620000000800 */
[----:B0-----:R-:W-:-:S05]  /*0300*/  IMAD.WIDE R8, R4, 0x4, R8 ;  /* 0x0000000404087825 */ /* 0x001fca00078e0208 */
[----:B------:R-:W1:Y:S01]  /*0310*/  LDG.E.CONSTANT R7, desc[UR8][R8.64] ;  /* 0x0000000808077981 */ /* 0x000e62000c1e9900 */
[----:B------:R-:W-:Y:S01]  /*0320*/  BSSY.RECONVERGENT B0, `(.L_x_3) ;  /* 0x00000c2000007945 */ /* 0x000fe20003800200 */
[----:B-1----:R-:W-:-:S04]  /*0330*/  ISETP.GE.AND P0, PT, R7, R0, PT ;  /* 0x000000000700720c */ /* 0x002fc80003f06270 */
[----:B------:R-:W-:-:S13]  /*0340*/  ISETP.LT.OR P0, PT, R7, RZ, P0 ;  /* 0x000000ff0700720c */ /* 0x000fda0000701670 */
[----:B------:R-:W-:Y:S05]  /*0350*/  @P0 BRA `(.L_x_4) ;  /* 0x0000000800f80947 */ /* 0x000fea0003800000 */
[----:B------:R-:W-:-:S05]  /*0360*/  VIADD R9, R7, 0x1 ;  /* 0x0000000107097836 */ /* 0x000fca0000000000 */
[----:B------:R-:W-:-:S13]  /*0370*/  ISETP.GE.AND P0, PT, R9, R0, PT ;  /* 0x000000000900720c */ /* 0x000fda0003f06270 */
[----:B------:R-:W-:Y:S05]  /*0380*/  @P0 BRA `(.L_x_4) ;  /* 0x0000000800ec0947 */ /* 0x000fea0003800000 */
[----:B------:R-:W0:Y:S01]  /*0390*/  LDCU UR10, c[0x0][0x3a8] ;  /* 0x00007500ff0a77ac */ /* 0x000e220008000800 */
[--C-:B------:R-:W-:Y:S01]  /*03a0*/  SHF.R.S32.HI R17, RZ, 0x1f, R4.reuse ;  /* 0x0000001fff117819 */ /* 0x100fe20000011404 */
[----:B------:R-:W-:Y:S01]  /*03b0*/  IMAD.MOV.U32 R16, RZ, RZ, R4 ;  /* 0x000000ffff107224 */ /* 0x000fe200078e0004 */
[----:B------:R-:W1:Y:S01]  /*03c0*/  LDCU.128 UR4, c[0x0][0x380] ;  /* 0x00007000ff0477ac */ /* 0x000e620008000c00 */
[----:B------:R-:W2:Y:S02]  /*03d0*/  LDCU.128 UR12, c[0x0][0x390] ;  /* 0x00007200ff0c77ac */ /* 0x000ea40008000c00 */
[----:B0-----:R-:W-:-:S04]  /*03e0*/  IMAD.WIDE.U32 R10, R7, UR10, R16 ;  /* 0x0000000a070a7c25 */ /* 0x001fc8000f8e0010 */
[----:B------:R-:W-:-:S04]  /*03f0*/  IMAD.WIDE.U32 R12, R9, UR10, R16 ;  /* 0x0000000a090c7c25 */ /* 0x000fc8000f8e0010 */
[-C--:B------:R-:W-:Y:S02]  /*0400*/  IMAD R11, R7, R6.reuse, R11 ;  /* 0x00000006070b7224 */ /* 0x080fe400078e020b */
[----:B------:R-:W-:Y:S02]  /*0410*/  IMAD R9, R9, R6, R13 ;  /* 0x0000000609097224 */ /* 0x000fe400078e020d */
[C---:B------:R-:W-:Y:S01]  /*0420*/  IMAD.SHL.U32 R18, R10.reuse, 0x4, RZ ;  /* 0x000000040a127824 */ /* 0x040fe200078e00ff */
[----:B------:R-:W-:Y:S01]  /*0430*/  SHF.L.U64.HI R0, R10, 0x2, R11 ;  /* 0x000000020a007819 */ /* 0x000fe2000001020b */
[C---:B------:R-:W-:Y:S01]  /*0440*/  IMAD.SHL.U32 R8, R12.reuse, 0x4, RZ ;  /* 0x000000040c087824 */ /* 0x040fe200078e00ff */
[----:B------:R-:W-:Y:S02]  /*0450*/  SHF.L.U64.HI R9, R12, 0x2, R9 ;  /* 0x000000020c097819 */ /* 0x000fe40000010209 */
[----:B-1----:R-:W-:Y:S02]  /*0460*/  IADD3 R10, P0, PT, R18, UR4, RZ ;  /* 0x00000004120a7c10 */ /* 0x002fe4000ff1e0ff */
[----:B------:R-:W-:-:S02]  /*0470*/  IADD3 R20, P3, PT, R8, UR4, RZ ;  /* 0x0000000408147c10 */ /* 0x000fc4000ff7e0ff */
[----:B------:R-:W-:Y:S02]  /*0480*/  IADD3 R14, P1, PT, R18, UR6, RZ ;  /* 0x00000006120e7c10 */ /* 0x000fe4000ff3e0ff */
[----:B------:R-:W-:Y:S02]  /*0490*/  IADD3 R22, P4, PT, R8, UR6, RZ ;  /* 0x0000000608167c10 */ /* 0x000fe4000ff9e0ff */
[C---:B------:R-:W-:Y:S02]  /*04a0*/  IADD3.X R11, PT, PT, R0.reuse, UR5, RZ, P0, !PT ;  /* 0x00000005000b7c10 */ /* 0x040fe400087fe4ff */
[C---:B------:R-:W-:Y:S02]  /*04b0*/  IADD3.X R21, PT, PT, R9.reuse, UR5, RZ, P3, !PT ;  /* 0x0000000509157c10 */ /* 0x040fe40009ffe4ff */
[----:B------:R-:W-:Y:S01]  /*04c0*/  IADD3.X R15, PT, PT, R0, UR7, RZ, P1, !PT ;  /* 0x00000007000f7c10 */ /* 0x000fe20008ffe4ff */
[----:B------:R-:W3:Y:S01]  /*04d0*/  LDG.E.CONSTANT R30, desc[UR8][R10.64] ;  /* 0x000000080a1e7981 */ /* 0x000ee2000c1e9900 */
[----:B------:R-:W-:-:S02]  /*04e0*/  IADD3.X R23, PT, PT, R9, UR7, RZ, P4, !PT ;  /* 0x0000000709177c10 */ /* 0x000fc4000a7fe4ff */
[----:B--2---:R-:W-:Y:S01]  /*04f0*/  IADD3 R18, P2, PT, R18, UR12, RZ ;  /* 0x0000000c12127c10 */ /* 0x004fe2000ff5e0ff */
[----:B------:R-:W2:Y:S01]  /*0500*/  LDG.E.CONSTANT R14, desc[UR8][R14.64] ;  /* 0x000000080e0e7981 */ /* 0x000ea2000c1e9900 */
[----:B------:R-:W-:Y:S02]  /*0510*/  IADD3 R26, P0, PT, R8, UR12, RZ ;  /* 0x0000000c081a7c10 */ /* 0x000fe4000ff1e0ff */
[----:B------:R-:W-:Y:S01]  /*0520*/  IADD3.X R19, PT, PT, R0, UR13, RZ, P2, !PT ;  /* 0x0000000d00137c10 */ /* 0x000fe200097fe4ff */
[----:B------:R-:W4:Y:S01]  /*0530*/  LDG.E.CONSTANT R34, desc[UR8][R20.64] ;  /* 0x0000000814227981 */ /* 0x000f22000c1e9900 */
[----:B------:R-:W-:-:S03]  /*0540*/  IADD3.X R27, PT, PT, R9, UR13, RZ, P0, !PT ;  /* 0x0000000d091b7c10 */ /* 0x000fc600087fe4ff */
[----:B------:R-:W5:Y:S04]  /*0550*/  LDG.E.CONSTANT R35, desc[UR8][R22.64] ;  /* 0x0000000816237981 */ /* 0x000f68000c1e9900 */
[----:B------:R0:W5:Y:S04]  /*0560*/  LDG.E.CONSTANT R31, desc[UR8][R18.64] ;  /* 0x00000008121f7981 */ /* 0x000168000c1e9900 */
[----:B------:R-:W5:Y:S01]  /*0570*/  LDG.E.CONSTANT R26, desc[UR8][R26.64] ;  /* 0x000000081a1a7981 */ /* 0x000f62000c1e9900 */
[----:B------:R-:W-:-:S04]  /*0580*/  IADD3 R28, P0, PT, R8, UR14, RZ ;  /* 0x0000000e081c7c10 */ /* 0x000fc8000ff1e0ff */
[----:B------:R-:W-:-:S05]  /*0590*/  IADD3.X R29, PT, PT, R9, UR15, RZ, P0, !PT ;  /* 0x0000000f091d7c10 */ /* 0x000fca00087fe4ff */
[----:B------:R-:W5:Y:S01]  /*05a0*/  LDG.E.CONSTANT R0, desc[UR8][R28.64] ;  /* 0x000000081c007981 */ /* 0x000f62000c1e9900 */
[----:B------:R-:W-:Y:S01]  /*05b0*/  BSSY.RECONVERGENT B1, `(.L_x_5) ;  /* 0x000002a000017945 */ /* 0x000fe20003800200 */
[----:B---3--:R-:W-:Y:S08]  /*05c0*/  F2F.F64.F32 R12, R30 ;  /* 0x0000001e000c7310 */ /* 0x008ff00000201800 */
[----:B--2---:R-:W0:Y:S08]  /*05d0*/  F2F.F64.F32 R14, R14 ;  /* 0x0000000e000e7310 */ /* 0x004e300000201800 */
[----:B----4-:R-:W-:Y:S08]  /*05e0*/  F2F.F64.F32 R24, R34 ;  /* 0x0000002200187310 */ /* 0x010ff00000201800 */
[----:B-----5:R-:W1:Y:S01]  /*05f0*/  F2F.F64.F32 R20, R35 ;  /* 0x0000002300147310 */ /* 0x020e620000201800 */
[----:B0-----:R-:W-:-:S07]  /*0600*/  DADD R18, R12, R14 ;  /* 0x000000000c127229 */ /* 0x001fce000000000e */
[----:B------:R-:W0:Y:S08]  /*0610*/  F2F.F64.F32 R10, R31 ;  /* 0x0000001f000a7310 */ /* 0x000e300000201800 */
[----:B------:R-:W2:Y:S01]  /*0620*/  F2F.F64.F32 R32, R26 ;  /* 0x0000001a00207310 */ /* 0x000ea20000201800 */
[----:B-1----:R-:W-:Y:S02]  /*0630*/  DADD R22, R24, R20 ;  /* 0x0000000018167229 */ /* 0x002fe40000000014 */
[----:B------:R-:W-:-:S02]  /*0640*/  DADD R12, R12, -R14 ;  /* 0x000000000c0c7229 */ /* 0x000fc4000000080e */
[----:B0-----:R-:W-:-:S04]  /*0650*/  DADD R10, R10, R18 ;  /* 0x000000000a0a7229 */ /* 0x001fc80000000012 */
[----:B--2---:R-:W-:Y:S02]  /*0660*/  DADD R32, R32, R22 ;  /* 0x0000000020207229 */ /* 0x004fe40000000016 */
[----:B------:R-:W-:-:S06]  /*0670*/  DADD R24, R24, -R20 ;  /* 0x0000000018187229 */ /* 0x000fcc0000000814 */
[----:B------:R-:W-:-:S06]  /*0680*/  DSETP.NE.AND P0, PT, R32, R10, PT ;  /* 0x0000000a2000722a */ /* 0x000fcc0003f05000 */
[----:B------:R-:W-:Y:S02]  /*0690*/  FSEL R22, R12, RZ, P0 ;  /* 0x000000ff0c167208 */ /* 0x000fe40000000000 */
[----:B------:R-:W-:-:S06]  /*06a0*/  FSEL R23, R13, RZ, P0 ;  /* 0x000000ff0d177208 */ /* 0x000fcc0000000000 */
[----:B------:R-:W-:-:S06]  /*06b0*/  DADD R22, R24, R22 ;  /* 0x0000000018167229 */ /* 0x000fcc0000000016 */
[----:B------:R-:W0:Y:S01]  /*06c0*/  MUFU.RCP64H R13, R23 ;  /* 0x00000017000d7308 */ /* 0x000e220000001800 */
[----:B------:R-:W-:-:S06]  /*06d0*/  IMAD.MOV.U32 R12, RZ, RZ, 0x1 ;  /* 0x00000001ff0c7424 */ /* 0x000fcc00078e00ff */
[----:B0-----:R-:W-:-:S08]  /*06e0*/  DFMA R14, -R22, R12, 1 ;  /* 0x3ff00000160e742b */ /* 0x001fd0000000010c */
[----:B------:R-:W-:-:S08]  /*06f0*/  DFMA R14, R14, R14, R14 ;  /* 0x0000000e0e0e722b */ /* 0x000fd0000000000e */
[----:B------:R-:W-:-:S08]  /*0700*/  DFMA R14, R12, R14, R12 ;  /* 0x0000000e0c0e722b */ /* 0x000fd0000000000c */
[----:B------:R-:W-:-:S08]  /*0710*/  DFMA R12, -R22, R14, 1 ;  /* 0x3ff00000160c742b */ /* 0x000fd0000000010e */
[----:B------:R-:W-:-:S08]  /*0720*/  DFMA R12, R14, R12, R14 ;  /* 0x0000000c0e0c722b */ /* 0x000fd0000000000e */
[----:B------:R-:W-:-:S08]  /*0730*/  DMUL R40, R24, R12 ;  /* 0x0000000c18287228 */ /* 0x000fd00000000000 */
[----:B------:R-:W-:-:S08]  /*0740*/  DFMA R14, -R22, R40, R24 ;  /* 0x00000028160e722b */ /* 0x000fd00000000118 */
[----:B------:R-:W-:Y:S01]  /*0750*/  DFMA R40, R12, R14, R40 ;  /* 0x0000000e0c28722b */ /* 0x000fe20000000028 */
[----:B------:R-:W-:Y:S01]  /*0760*/  FSETP.GEU.AND P3, PT, |R25|, 6.5827683646048100446e-37, PT ;  /* 0x036000001900780b */ /* 0x000fe20003f6e200 */
[----:B------:R-:W-:-:S08]  /*0770*/  DSETP.GEU.AND P0, PT, R32, R10, PT ;  /* 0x0000000a2000722a */ /* 0x000fd00003f0e000 */
[----:B------:R-:W-:Y:S01]  /*0780*/  FFMA R12, RZ, R23, R41 ;  /* 0x00000017ff0c7223 */ /* 0x000fe20000000029 */
[----:B------:R-:W-:-:S04]  /*0790*/  DSETP.GT.AND P1, PT, R32, R10, PT ;  /* 0x0000000a2000722a */ /* 0x000fc80003f24000 */
[----:B------:R-:W-:Y:S01]  /*07a0*/  FSETP.GT.AND P2, PT, |R12|, 1.469367938527859385e-39, PT ;  /* 0x001000000c00780b */ /* 0x000fe20003f44200 */
[----:B------:R0:W1:Y:S01]  /*07b0*/  F2F.F64.F32 R10, R0 ;  /* 0x00000000000a7310 */ /* 0x0000620000201800 */
[----:B------:R-:W-:Y:S01]  /*07c0*/  SEL R14, RZ, 0xffffffff, !P0 ;  /* 0xffffffffff0e7807 */ /* 0x000fe20004000000 */
[----:B------:R-:W-:Y:S02]  /*07d0*/  IMAD.MOV.U32 R30, RZ, RZ, R24 ;  /* 0x000000ffff1e7224 */ /* 0x000fe400078e0018 */
[----:B------:R-:W-:Y:S01]  /*07e0*/  IMAD.MOV.U32 R31, RZ, RZ, R25 ;  /* 0x000000ffff1f7224 */ /* 0x000fe200078e0019 */
[----:B------:R-:W-:Y:S01]  /*07f0*/  SEL R14, R14, 0x1, !P1 ;  /* 0x000000010e0e7807 */ /* 0x000fe20004800000 */
[----:B------:R-:W-:Y:S02]  /*0800*/  IMAD.MOV.U32 R18, RZ, RZ, R22 ;  /* 0x000000ffff127224 */ /* 0x000fe400078e0016 */
[----:B------:R-:W-:-:S04]  /*0810*/  IMAD.MOV.U32 R19, RZ, RZ, R23 ;  /* 0x000000ffff137224 */ /* 0x000fc800078e0017 */
[----:B0-----:R-:W-:Y:S05]  /*0820*/  @P2 BRA P3, `(.L_x_6) ;  /* 0x0000000000082947 */ /* 0x001fea0001800000 */
[----:B------:R-:W-:-:S07]  /*0830*/  MOV R0, 0x850 ;  /* 0x0000085000007802 */ /* 0x000fce0000000f00 */
[----:B-1----:R-:W-:Y:S05]  /*0840*/  CALL.REL.NOINC `($__internal_0_$__cuda_sm20_div_rn_f64_full) ;  /* 0x0000002000487944 */ /* 0x002fea0003c00000 */
.L_x_6:
[----:B------:R-:W-:Y:S05]  /*0850*/  BSYNC.RECONVERGENT B1 ;  /* 0x0000000000017941 */ /* 0x000fea0003800200 */
.L_x_5:
[----:B------:R-:W0:Y:S01]  /*0860*/  LDCU.64 UR4, c[0x0][0x3b8] ;  /* 0x00007700ff0477ac */ /* 0x000e220008000a00 */
[----:B------:R-:W-:Y:S02]  /*0870*/  IMAD.MOV.U32 R12, RZ, RZ, 0x0 ;  /* 0x00000000ff0c7424 */ /* 0x000fe400078e00ff */
[----:B------:R-:W-:Y:S02]  /*0880*/  IMAD.MOV.U32 R13, RZ, RZ, 0x40000000 ;  /* 0x40000000ff0d7424 */ /* 0x000fe400078e00ff */
[----:B------:R-:W-:-:S04]  /*0890*/  VIADD R7, R7, 0x2 ;  /* 0x0000000207077836 */ /* 0x000fc80000000000 */
[----:B------:R-:W-:-:S08]  /*08a0*/  DFMA R40, R40, R12, -1 ;  /* 0xbff000002828742b */ /* 0x000fd0000000000c */
[----:B-1----:R-:W-:Y:S01]  /*08b0*/  DMUL R10, R10, |R40| ;  /* 0x400000280a0a7228 */ /* 0x002fe20000000000 */
[----:B0-----:R-:W-:Y:S01]  /*08c0*/  IADD3 R8, P0, PT, R8, UR4, RZ ;  /* 0x0000000408087c10 */ /* 0x001fe2000ff1e0ff */
[----:B------:R-:W0:Y:S03]  /*08d0*/  LDCU UR4, c[0x0][0x3ac] ;  /* 0x00007580ff0477ac */ /* 0x000e260008000800 */
[----:B------:R-:W-:-:S03]  /*08e0*/  IADD3.X R9, PT, PT, R9, UR5, RZ, P0, !PT ;  /* 0x0000000509097c10 */ /* 0x000fc600087fe4ff */
[----:B------:R-:W-:Y:S02]  /*08f0*/  DMUL R10, R10, 100 ;  /* 0x405900000a0a7828 */ /* 0x000fe40000000000 */
[----:B------:R1:W-:Y:S06]  /*0900*/  STG.E desc[UR8][R8.64], RZ ;  /* 0x000000ff08007986 */ /* 0x0003ec000c101908 */
[----:B------:R-:W-:Y:S01]  /*0910*/  DADD R12, -RZ, -R10 ;  /* 0x00000000ff0c7229 */ /* 0x000fe2000000090a */
[----:B0-----:R-:W-:-:S09]  /*0920*/  ISETP.GE.U32.AND P0, PT, R7, UR4, PT ;  /* 0x0000000407007c0c */ /* 0x001fd2000bf06070 */
[----:B------:R-:W-:Y:S02]  /*0930*/  FSEL R20, R10, R12, P1 ;  /* 0x0000000c0a147208 */ /* 0x000fe40000800000 */
[----:B------:R-:W-:Y:S02]  /*0940*/  FSEL R21, R11, R13, P1 ;  /* 0x0000000d0b157208 */ /* 0x000fe40000800000 */
[----:B-1----:R-:W-:Y:S05]  /*0950*/  @P0 BRA `(.L_x_4) ;  /* 0x0000000400780947 */ /* 0x002fea0003800000 */
[----:B------:R-:W0:Y:S01]  /*0960*/  F2F.F32.F64 R12, R20 ;  /* 0x00000014000c7310 */ /* 0x000e220000301000 */
[----:B------:R-:W-:Y:S02]  /*0970*/  IMAD.MOV.U32 R13, RZ, RZ, R7 ;  /* 0x000000ffff0d7224 */ /* 0x000fe400078e0007 */
[----:B0-----:R-:W-:-:S07]  /*0980*/  IMAD.MOV.U32 R11, RZ, RZ, R12 ;  /* 0x000000ffff0b7224 */ /* 0x001fce00078e000c */
.L_x_9:
[----:B0-----:R-:W0:Y:S01]  /*0990*/  LDCU UR4, c[0x0][0x3a8] ;  /* 0x00007500ff0477ac */ /* 0x001e220008000800 */
[----:B------:R-:W-:Y:S02]  /*09a0*/  IMAD.MOV.U32 R8, RZ, RZ, R4 ;  /* 0x000000ffff087224 */ /* 0x000fe400078e0004 */
[----:B------:R-:W-:Y:S01]  /*09b0*/  IMAD.MOV.U32 R9, RZ, RZ, R17 ;  /* 0x000000ffff097224 */ /* 0x000fe200078e0011 */
[----:B------:R-:W1:Y:S01]  /*09c0*/  LDCU.128 UR12, c[0x0][0x380] ;  /* 0x00007000ff0c77ac */ /* 0x000e620008000c00 */
[----:B------:R-:W2:Y:S01]  /*09d0*/  LDCU.128 UR16, c[0x0][0x390] ;  /* 0x00007200ff1077ac */ /* 0x000ea20008000c00 */
[----:B0-----:R-:W-:-:S04]  /*09e0*/  IMAD.WIDE.U32 R8, R13, UR4, R8 ;  /* 0x000000040d087c25 */ /* 0x001fc8000f8e0008 */
[----:B------:R-:W-:Y:S02]  /*09f0*/  IMAD R9, R13, R6, R9 ;  /* 0x000000060d097224 */ /* 0x000fe400078e0209 */
[----:B------:R-:W-:-:S03]  /*0a00*/  IMAD.SHL.U32 R10, R8, 0x4, RZ ;  /* 0x00000004080a7824 */ /* 0x000fc600078e00ff */
[----:B------:R-:W-:Y:S02]  /*0a10*/  SHF.L.U64.HI R9, R8, 0x2, R9 ;  /* 0x0000000208097819 */ /* 0x000fe40000010209 */
[C---:B-1----:R-:W-:Y:S02]  /*0a20*/  IADD3 R26, P0, PT, R10.reuse, UR12, RZ ;  /* 0x0000000c0a1a7c10 */ /* 0x042fe4000ff1e0ff */
[C---:B------:R-:W-:Y:S02]  /*0a30*/  IADD3 R28, P1, PT, R10.reuse, UR14, RZ ;  /* 0x0000000e0a1c7c10 */ /* 0x040fe4000ff3e0ff */
[C---:B------:R-:W-:Y:S02]  /*0a40*/  IADD3.X R27, PT, PT, R9.reuse, UR13, RZ, P0, !PT ;  /* 0x0000000d091b7c10 */ /* 0x040fe400087fe4ff */
[C---:B------:R-:W-:Y:S02]  /*0a50*/  IADD3.X R29, PT, PT, R9.reuse, UR15, RZ, P1, !PT ;  /* 0x0000000f091d7c10 */ /* 0x040fe40008ffe4ff */
[----:B--2---:R-:W-:Y:S01]  /*0a60*/  IADD3 R34, P0, PT, R10, UR16, RZ ;  /* 0x000000100a227c10 */ /* 0x004fe2000ff1e0ff */
[----:B------:R-:W2:Y:S04]  /*0a70*/  LDG.E.CONSTANT R20, desc[UR8][R26.64] ;  /* 0x000000081a147981 */ /* 0x000ea8000c1e9900 */
[----:B------:R-:W3:Y:S01]  /*0a80*/  LDG.E.CONSTANT R22, desc[UR8][R28.64] ;  /* 0x000000081c167981 */ /* 0x000ee2000c1e9900 */
[----:B------:R-:W-:-:S05]  /*0a90*/  IADD3.X R35, PT, PT, R9, UR17, RZ, P0, !PT ;  /* 0x0000001109237c10 */ /* 0x000fca00087fe4ff */
[----:B------:R-:W4:Y:S01]  /*0aa0*/  LDG.E.CONSTANT R34, desc[UR8][R34.64] ;  /* 0x0000000822227981 */ /* 0x000f22000c1e9900 */
[----:B------:R-:W-:-:S04]  /*0ab0*/  IADD3 R36, P0, PT, R10, UR18, RZ ;  /* 0x000000120a247c10 */ /* 0x000fc8000ff1e0ff */
[----:B------:R-:W-:-:S05]  /*0ac0*/  IADD3.X R37, PT, PT, R9, UR19, RZ, P0, !PT ;  /* 0x0000001309257c10 */ /* 0x000fca00087fe4ff */
[----:B------:R0:W5:Y:S01]  /*0ad0*/  LDG.E.CONSTANT R8, desc[UR8][R36.64] ;  /* 0x0000000824087981 */ /* 0x000162000c1e9900 */
[----:B------:R-:W-:Y:S01]  /*0ae0*/  ISETP.NE.AND P0, PT, R14, 0x1, PT ;  /* 0x000000010e00780c */ /* 0x000fe20003f05270 */
[----:B------:R-:W-:Y:S01]  /*0af0*/  BSSY.RECONVERGENT B1, `(.L_x_7) ;  /* 0x0000027000017945 */ /* 0x000fe20003800200 */
[----:B--2---:R-:W-:Y:S08]  /*0b00*/  F2F.F64.F32 R20, R20 ;  /* 0x0000001400147310 */ /* 0x004ff00000201800 */
[----:B---3--:R-:W1:Y:S08]  /*0b10*/  F2F.F64.F32 R22, R22 ;  /* 0x0000001600167310 */ /* 0x008e700000201800 */
[----:B----4-:R-:W2:Y:S01]  /*0b20*/  F2F.F64.F32 R42, R34 ;  /* 0x00000022002a7310 */ /* 0x010ea20000201800 */
[----:B-1----:R-:W-:-:S08]  /*0b30*/  DADD R24, R20, R22 ;  /* 0x0000000014187229 */ /* 0x002fd00000000016 */
[----:B--2---:R-:W-:-:S08]  /*0b40*/  DADD R42, R42, R24 ;  /* 0x000000002a2a7229 */ /* 0x004fd00000000018 */
[----:B------:R-:W-:-:S14]  /*0b50*/  DSETP.GT.AND P0, PT, R42, R32, P0 ;  /* 0x000000202a00722a */ /* 0x000fdc0000704000 */
[----:B------:R-:W-:Y:S01]  /*0b60*/  @!P0 ISETP.NE.AND P1, PT, R14, RZ, PT ;  /* 0x000000ff0e00820c */ /* 0x000fe20003f25270 */
[----:B------:R-:W-:Y:S02]  /*0b70*/  @!P0 DSETP.GEU.AND P2, PT, R42, R32, PT ;  /* 0x000000202a00822a */ /* 0x000fe40003f4e000 */
[----:B------:R-:W-:Y:S01]  /*0b80*/  DADD R32, R20, -R22 ;  /* 0x0000000014207229 */ /* 0x000fe20000000816 */
[-C--:B------:R-:W-:Y:S02]  /*0b90*/  @!P0 FSEL R7, R30, R18.reuse, P1 ;  /* 0x000000121e078208 */ /* 0x080fe40000800000 */
[-C--:B------:R-:W-:Y:S02]  /*0ba0*/  @!P0 FSEL R15, R31, R19.reuse, P1 ;  /* 0x000000131f0f8208 */ /* 0x080fe40000800000 */
[----:B------:R-:W-:Y:S01]  /*0bb0*/  @!P0 FSEL R0, R7, R18, !P2 ;  /* 0x0000001207008208 */ /* 0x000fe20005000000 */
[----:B------:R-:W-:Y:S01]  /*0bc0*/  IMAD.MOV.U32 R18, RZ, RZ, 0x1 ;  /* 0x00000001ff127424 */ /* 0x000fe200078e00ff */
[----:B------:R-:W-:Y:S01]  /*0bd0*/  @!P0 FSEL R19, R15, R19, !P2 ;  /* 0x000000130f138208 */ /* 0x000fe20005000000 */
[----:B------:R-:W-:Y:S01]  /*0be0*/  IMAD.MOV.U32 R7, RZ, RZ, 0x1 ;  /* 0x00000001ff077424 */ /* 0x000fe200078e00ff */
[----:B------:R-:W-:Y:S01]  /*0bf0*/  @!P0 SEL R7, R14, RZ, P2 ;  /* 0x000000ff0e078207 */ /* 0x000fe20001000000 */
[----:B------:R-:W-:Y:S01]  /*0c00*/  @!P0 IMAD.MOV.U32 R30, RZ, RZ, R0 ;  /* 0x000000ffff1e8224 */ /* 0x000fe200078e0000 */
[----:B------:R-:W-:Y:S01]  /*0c10*/  FSETP.GEU.AND P3, PT, |R33|, 6.5827683646048100446e-37, PT ;  /* 0x036000002100780b */ /* 0x000fe20003f6e200 */
[----:B------:R-:W-:-:S06]  /*0c20*/  @!P0 IMAD.MOV.U32 R31, RZ, RZ, R19 ;  /* 0x000000ffff1f8224 */ /* 0x000fcc00078e0013 */
[----:B------:R-:W-:-:S06]  /*0c30*/  DADD R22, R32, R30 ;  /* 0x0000000020167229 */ /* 0x000fcc000000001e */
[----:B------:R-:W1:Y:S02]  /*0c40*/  MUFU.RCP64H R19, R23 ;  /* 0x0000001700137308 */ /* 0x000e640000001800 */
[----:B-1----:R-:W-:-:S08]  /*0c50*/  DFMA R20, -R22, R18, 1 ;  /* 0x3ff000001614742b */ /* 0x002fd00000000112 */
[----:B------:R-:W-:-:S08]  /*0c60*/  DFMA R20, R20, R20, R20 ;  /* 0x000000141414722b */ /* 0x000fd00000000014 */
[----:B------:R-:W-:-:S08]  /*0c70*/  DFMA R20, R18, R20, R18 ;  /* 0x000000141214722b */ /* 0x000fd00000000012 */
[----:B------:R-:W-:-:S08]  /*0c80*/  DFMA R18, -R22, R20, 1 ;  /* 0x3ff000001612742b */ /* 0x000fd00000000114 */
[----:B------:R-:W-:-:S08]  /*0c90*/  DFMA R18, R20, R18, R20 ;  /* 0x000000121412722b */ /* 0x000fd00000000014 */
[----:B------:R-:W-:-:S08]  /*0ca0*/  DMUL R40, R32, R18 ;  /* 0x0000001220287228 */ /* 0x000fd00000000000 */
[----:B------:R-:W-:-:S08]  /*0cb0*/  DFMA R20, -R22, R40, R32 ;  /* 0x000000281614722b */ /* 0x000fd00000000120 */
[----:B------:R-:W-:Y:S01]  /*0cc0*/  DFMA R40, R18, R20, R40 ;  /* 0x000000141228722b */ /* 0x000fe20000000028 */
[----:B------:R-:W-:Y:S02]  /*0cd0*/  IMAD.MOV.U32 R18, RZ, RZ, R22 ;  /* 0x000000ffff127224 */ /* 0x000fe400078e0016 */
[----:B------:R-:W-:-:S07]  /*0ce0*/  IMAD.MOV.U32 R19, RZ, RZ, R23 ;  /* 0x000000ffff137224 */ /* 0x000fce00078e0017 */
[----:B------:R-:W-:-:S05]  /*0cf0*/  FFMA R0, RZ, R23, R41 ;  /* 0x00000017ff007223 */ /* 0x000fca0000000029 */
[----:B------:R-:W-:-:S13]  /*0d00*/  FSETP.GT.AND P1, PT, |R0|, 1.469367938527859385e-39, PT ;  /* 0x001000000000780b */ /* 0x000fda0003f24200 */
[----:B0-----:R-:W-:Y:S05]  /*0d10*/  @P1 BRA P3, `(.L_x_8) ;  /* 0x0000000000101947 */ /* 0x001fea0001800000 */
[----:B------:R-:W-:Y:S01]  /*0d20*/  IMAD.MOV.U32 R24, RZ, RZ, R32 ;  /* 0x000000ffff187224 */ /* 0x000fe200078e0020 */
[----:B------:R-:W-:Y:S01]  /*0d30*/  MOV R0, 0xd60 ;  /* 0x00000d6000007802 */ /* 0x000fe20000000f00 */
[----:B------:R-:W-:-:S07]  /*0d40*/  IMAD.MOV.U32 R25, RZ, RZ, R33 ;  /* 0x000000ffff197224 */ /* 0x000fce00078e0021 */
[----:B-----5:R-:W-:Y:S05]  /*0d50*/  CALL.REL.NOINC `($__internal_0_$__cuda_sm20_div_rn_f64_full) ;  /* 0x0000001c00047944 */ /* 0x020fea0003c00000 */
.L_x_8:
[----:B------:R-:W-:Y:S05]  /*0d60*/  BSYNC.RECONVERGENT B1 ;  /* 0x0000000000017941 */ /* 0x000fea0003800200 */
.L_x_7:
[----:B-----5:R-:W0:Y:S01]  /*0d70*/  F2F.F64.F32 R14, R8 ;  /* 0x00000008000e7310 */ /* 0x020e220000201800 */
[----:B------:R-:W-:Y:S01]  /*0d80*/  IMAD.MOV.U32 R20, RZ, RZ, 0x0 ;  /* 0x00000000ff147424 */ /* 0x000fe200078e00ff */
[----:B------:R-:W-:Y:S01]  /*0d90*/  ISETP.NE.AND P0, PT, R7, 0x1, PT ;  /* 0x000000010700780c */ /* 0x000fe20003f05270 */
[----:B------:R-:W-:Y:S01]  /*0da0*/  IMAD.MOV.U32 R21, RZ, RZ, 0x40000000 ;  /* 0x40000000ff157424 */ /* 0x000fe200078e00ff */
[----:B------:R-:W1:Y:S01]  /*0db0*/  LDCU.64 UR4, c[0x0][0x3b8] ;  /* 0x00007700ff0477ac */ /* 0x000e620008000a00 */
[----:B------:R-:W-:Y:S02]  /*0dc0*/  VIADD R13, R13, 0x1 ;  /* 0x000000010d0d7836 */ /* 0x000fe40000000000 */
[----:B------:R-:W-:Y:S02]  /*0dd0*/  IMAD.MOV.U32 R30, RZ, RZ, R32 ;  /* 0x000000ffff1e7224 */ /* 0x000fe400078e0020 */
[----:B------:R-:W-:Y:S01]  /*0de0*/  DFMA R40, R40, R20, -1 ;  /* 0xbff000002828742b */ /* 0x000fe20000000014 */
[----:B------:R-:W-:-:S02]  /*0df0*/  IMAD.MOV.U32 R31, RZ, RZ, R33 ;  /* 0x000000ffff1f7224 */ /* 0x000fc400078e0021 */
[----:B------:R-:W-:Y:S02]  /*0e00*/  IMAD.MOV.U32 R32, RZ, RZ, R42 ;  /* 0x000000ffff207224 */ /* 0x000fe400078e002a */
[----:B------:R-:W-:-:S03]  /*0e10*/  IMAD.MOV.U32 R33, RZ, RZ, R43 ;  /* 0x000000ffff217224 */ /* 0x000fc600078e002b */
[----:B0-----:R-:W-:-:S08]  /*0e20*/  DMUL R14, |R40|, R14 ;  /* 0x0000000e280e7228 */ /* 0x001fd00000000200 */
[----:B------:R-:W-:-:S08]  /*0e30*/  DMUL R14, R14, 100 ;  /* 0x405900000e0e7828 */ /* 0x000fd00000000000 */
[----:B------:R-:W-:-:S10]  /*0e40*/  DADD R20, -RZ, -R14 ;  /* 0x00000000ff147229 */ /* 0x000fd4000000090e */
[----:B------:R-:W-:Y:S02]  /*0e50*/  FSEL R14, R14, R20, !P0 ;  /* 0x000000140e0e7208 */ /* 0x000fe40004000000 */
[----:B------:R-:W-:Y:S02]  /*0e60*/  FSEL R15, R15, R21, !P0 ;  /* 0x000000150f0f7208 */ /* 0x000fe40004000000 */
[----:B-1----:R-:W-:Y:S01]  /*0e70*/  IADD3 R8, P0, PT, R10, UR4, RZ ;  /* 0x000000040a087c10 */ /* 0x002fe2000ff1e0ff */
[----:B------:R-:W0:Y:S01]  /*0e80*/  LDCU UR4, c[0x0][0x3ac] ;  /* 0x00007580ff0477ac */ /* 0x000e220008000800 */
[----:B------:R-:W1:Y:S02]  /*0e90*/  F2F.F32.F64 R14, R14 ;  /* 0x0000000e000e7310 */ /* 0x000e640000301000 */
[----:B------:R-:W-:Y:S01]  /*0ea0*/  IADD3.X R9, PT, PT, R9, UR5, RZ, P0, !PT ;  /* 0x0000000509097c10 */ /* 0x000fe200087fe4ff */
[C---:B-1----:R-:W-:Y:S01]  /*0eb0*/  FADD R0, R14.reuse, -R11 ;  /* 0x8000000b0e007221 */ /* 0x042fe20000000000 */
[----:B------:R-:W-:Y:S01]  /*0ec0*/  FADD R21, R14, -R12 ;  /* 0x8000000c0e157221 */ /* 0x000fe20000000000 */
[----:B0-----:R-:W-:Y:S01]  /*0ed0*/  ISETP.NE.AND P0, PT, R13, UR4, PT ;  /* 0x000000040d007c0c */ /* 0x001fe2000bf05270 */
[----:B------:R-:W-:-:S02]  /*0ee0*/  IMAD.MOV.U32 R14, RZ, RZ, R7 ;  /* 0x000000ffff0e7224 */ /* 0x000fc400078e0007 */
[----:B------:R-:W-:Y:S01]  /*0ef0*/  FFMA R11, R0, R2, R11 ;  /* 0x00000002000b7223 */ /* 0x000fe2000000000b */
[----:B------:R-:W-:-:S04]  /*0f00*/  FFMA R12, R21, R3, R12 ;  /* 0x00000003150c7223 */ /* 0x000fc8000000000c */
[----:B------:R-:W-:-:S05]  /*0f10*/  FADD R21, R11, -R12 ;  /* 0x8000000c0b157221 */ /* 0x000fca0000000000 */
[----:B------:R0:W-:Y:S01]  /*0f20*/  STG.E desc[UR8][R8.64], R21 ;  /* 0x0000001508007986 */ /* 0x0001e2000c101908 */
[----:B------:R-:W-:Y:S05]  /*0f30*/  @P0 BRA `(.L_x_9) ;  /* 0xfffffff800940947 */ /* 0x000fea000383ffff */
.L_x_4:
[----:B------:R-:W-:Y:S05]  /*0f40*/  BSYNC.RECONVERGENT B0 ;  /* 0x0000000000007941 */ /* 0x000fea0003800200 */
.L_x_3:
[----:B------:R-:W1:Y:S01]  /*0f50*/  LDCU UR4, c[0x0][0x3a8] ;  /* 0x00007500ff0477ac */ /* 0x000e620008000800 */
[----:B------:R-:W-:-:S05]  /*0f60*/  IMAD.IADD R4, R5, 0x1, R4 ;  /* 0x0000000105047824 */ /* 0x000fca00078e0204 */
[----:B-1----:R-:W-:-:S13]  /*0f70*/  ISETP.GE.AND P0, PT, R4, UR4, PT ;  /* 0x0000000404007c0c */ /* 0x002fda000bf06270 */
[----:B------:R-:W-:Y:S05]  /*0f80*/  @!P0 BRA `(.L_x_10) ;  /* 0xfffffff000d48947 */ /* 0x000fea000383ffff */
[----:B------:R-:W-:Y:S05]  /*0f90*/  EXIT ;  /* 0x000000000000794d */ /* 0x000fea0003800000 */
.L_x_2:
[----:B------:R-:W0:Y:S01]  /*0fa0*/  LDCU UR4, c[0x0][0x3ac] ;  /* 0x00007580ff0477ac */ /* 0x000e220008000800 */
[C---:B------:R-:W-:Y:S01]  /*0fb0*/  SHF.L.U64.HI R7, R9.reuse, 0x2, R6 ;  /* 0x0000000209077819 */ /* 0x040fe20000010206 */
[----:B------:R-:W-:Y:S01]  /*0fc0*/  IMAD.SHL.U32 R8, R9, 0x4, RZ ;  /* 0x0000000409087824 */ /* 0x000fe200078e00ff */
[----:B------:R-:W1:Y:S01]  /*0fd0*/  LDCU UR7, c[0x0][0x3a8] ;  /* 0x00007500ff0777ac */ /* 0x000e620008000800 */
[----:B------:R-:W2:Y:S01]  /*0fe0*/  LDCU.64 UR10, c[0x0][0x3b8] ;  /* 0x00007700ff0a77ac */ /* 0x000ea20008000a00 */
[----:B0-----:R-:W-:Y:S02]  /*0ff0*/  ULOP3.LUT UR5, UR4, 0x7ffffff8, URZ, 0xc0, !UPT ;  /* 0x7ffffff804057892 */ /* 0x001fe4000f8ec0ff */
[----:B------:R-:W-:Y:S02]  /*1000*/  ULOP3.LUT UR4, UR4, 0x7, URZ, 0xc0, !UPT ;  /* 0x0000000704047892 */ /* 0x000fe4000f8ec0ff */
[----:B-12---:R-:W-:-:S12]  /*1010*/  UIADD3 UR6, UPT, UPT, -UR5, URZ, URZ ;  /* 0x000000ff05067290 */ /* 0x006fd8000fffe1ff */
.L_x_34:
[----:B01----:R-:W0:Y:S08]  /*1020*/  LDC.64 R10, c[0x0][0x3a0] ;  /* 0x0000e800ff0a7b82 */ /* 0x003e300000000a00 */
[----:B------:R-:W1:Y:S01]  /*1030*/  LDC R0, c[0x0][0x3ac] ;  /* 0x0000eb00ff007b82 */ /* 0x000e620000000800 */
[----:B0-----:R-:W-:-:S05]  /*1040*/  IMAD.WIDE R10, R4, 0x4, R10 ;  /* 0x00000004040a7825 */ /* 0x001fca00078e020a */
[----:B--2---:R-:W1:Y:S01]  /*1050*/  LDG.E.CONSTANT R13, desc[UR8][R10.64] ;  /* 0x000000080a0d7981 */ /* 0x004e62000c1e9900 */
[----:B------:R-:W-:Y:S01]  /*1060*/  BSSY.RECONVERGENT B0, `(.L_x_11) ;  /* 0x000018b000007945 */ /* 0x000fe20003800200 */
[----:B------:R-:W-:Y:S02]  /*1070*/  SHF.R.S32.HI R9, RZ, 0x1f, R4 ;  /* 0x0000001fff097819 */ /* 0x000fe40000011404 */
[----:B-1----:R-:W-:-:S13]  /*1080*/  ISETP.GE.U32.AND P0, PT, R13, R0, PT ;  /* 0x000000000d00720c */ /* 0x002fda0003f06070 */
[----:B---3--:R-:W-:Y:S05]  /*1090*/  @P0 BRA `(.L_x_12) ;  /* 0x0000001000a00947 */ /* 0x008fea0003800000 */
[----:B------:R-:W-:Y:S01]  /*10a0*/  VIADD R11, R13, 0x1 ;  /* 0x000000010d0b7836 */ /* 0x000fe20000000000 */
[----:B------:R-:W-:Y:S01]  /*10b0*/  BSSY.RECONVERGENT B1, `(.L_x_13) ;  /* 0x0000029000017945 */ /* 0x000fe20003800200 */
[----:B------:R-:W-:-:S03]  /*10c0*/  IMAD.MOV.U32 R15, RZ, RZ, RZ ;  /* 0x000000ffff0f7224 */ /* 0x000fc600078e00ff */
[----:B------:R-:W-:-:S04]  /*10d0*/  VIMNMX R10, PT, PT, R11, R0, PT ;  /* 0x000000000b0a7248 */ /* 0x000fc80003fe0100 */
[C---:B------:R-:W-:Y:S02]  /*10e0*/  ISETP.GE.U32.AND P1, PT, R10.reuse, 0x8, PT ;  /* 0x000000080a00780c */ /* 0x040fe40003f26070 */
[----:B------:R-:W-:-:S04]  /*10f0*/  LOP3.LUT R12, R10, 0x7, RZ, 0xc0, !PT ;  /* 0x000000070a0c7812 */ /* 0x000fc800078ec0ff */
[----:B------:R-:W-:-:S07]  /*1100*/  ISETP.NE.AND P0, PT, R12, RZ, PT ;  /* 0x000000ff0c00720c */ /* 0x000fce0003f05270 */
[----:B------:R-:W-:Y:S06]  /*1110*/  @!P1 BRA `(.L_x_14) ;  /* 0x0000000000889947 */ /* 0x000fec0003800000 */
[----:B------:R-:W-:Y:S01]  /*1120*/  LOP3.LUT R15, R10, 0xfffffff8, RZ, 0xc0, !PT ;  /* 0xfffffff80a0f7812 */ /* 0x000fe200078ec0ff */
[----:B------:R-:W-:-:S07]  /*1130*/  IMAD.MOV.U32 R33, RZ, RZ, RZ ;  /* 0x000000ffff217224 */ /* 0x000fce00078e00ff */
.L_x_15:
[----:B0-----:R-:W-:Y:S02]  /*1140*/  IMAD.MOV.U32 R16, RZ, RZ, R4 ;  /* 0x000000ffff107224 */ /* 0x001fe400078e0004 */
[----:B------:R-:W-:Y:S02]  /*1150*/  IMAD.MOV.U32 R17, RZ, RZ, R9 ;  /* 0x000000ffff117224 */ /* 0x000fe400078e0009 */
[----:B------:R-:W-:Y:S02]  /*1160*/  IMAD.MOV.U32 R35, RZ, RZ, 0x7fffffff ;  /* 0x7fffffffff237424 */ /* 0x000fe400078e00ff */
[----:B------:R-:W-:-:S04]  /*1170*/  IMAD.WIDE.U32 R16, R33, UR7, R16 ;  /* 0x0000000721107c25 */ /* 0x000fc8000f8e0010 */
[C---:B------:R-:W-:Y:S01]  /*1180*/  IMAD R17, R33.reuse, R6, R17 ;  /* 0x0000000621117224 */ /* 0x040fe200078e0211 */
[----:B------:R-:W-:Y:S01]  /*1190*/  LEA R20, P1, R16, UR10, 0x2 ;  /* 0x0000000a10147c11 */ /* 0x000fe2000f8210ff */
[----:B------:R-:W-:-:S03]  /*11a0*/  VIADD R33, R33, 0x8 ;  /* 0x0000000821217836 */ /* 0x000fc60000000000 */
[----:B------:R-:W-:Y:S02]  /*11b0*/  LEA.HI.X R21, R16, UR11, R17, 0x2, P1 ;  /* 0x0000000b10157c11 */ /* 0x000fe400088f1411 */
[----:B------:R-:W-:-:S03]  /*11c0*/  IADD3 R26, P1, PT, R20, R8, RZ ;  /* 0x00000008141a7210 */ /* 0x000fc60007f3e0ff */
[----:B------:R0:W-:Y:S02]  /*11d0*/  STG.E desc[UR8][R20.64], R35 ;  /* 0x0000002314007986 */ /* 0x0001e4000c101908 */
[----:B------:R-:W-:Y:S01]  /*11e0*/  IMAD.X R27, R21, 0x1, R7, P1 ;  /* 0x00000001151b7824 */ /* 0x000fe200008e0607 */
[----:B------:R-:W-:-:S04]  /*11f0*/  IADD3 R24, P1, PT, R26, R8, RZ ;  /* 0x000000081a187210 */ /* 0x000fc80007f3e0ff */
[----:B------:R0:W-:Y:S01]  /*1200*/  STG.E desc[UR8][R26.64], R35 ;  /* 0x000000231a007986 */ /* 0x0001e2000c101908 */
        /* <DEDUP_REMOVED lines=16> */
[----:B------:R-:W-:-:S04]  /*1310*/  ISETP.NE.AND P1, PT, R33, R15, PT ;  /* 0x0000000f2100720c */ /* 0x000fc80003f25270 */
[----:B------:R0:W-:Y:S09]  /*1320*/  STG.E desc[UR8][R30.64], R35 ;  /* 0x000000231e007986 */ /* 0x0001f2000c101908 */
[----:B------:R-:W-:Y:S05]  /*1330*/  @P1 BRA `(.L_x_15) ;  /* 0xfffffffc00801947 */ /* 0x000fea000383ffff */
.L_x_14:
[----:B------:R-:W-:Y:S05]  /*1340*/  BSYNC.RECONVERGENT B1 ;  /* 0x0000000000017941 */ /* 0x000fea0003800200 */
.L_x_13:
[----:B------:R-:W-:Y:S04]  /*1350*/  BSSY.RECONVERGENT B1, `(.L_x_16) ;  /* 0x000003c000017945 */ /* 0x000fe80003800200 */
[----:B------:R-:W-:Y:S05]  /*1360*/  @!P0 BRA `(.L_x_17) ;  /* 0x0000000000e88947 */ /* 0x000fea0003800000 */
[----:B------:R-:W-:Y:S01]  /*1370*/  ISETP.GE.U32.AND P0, PT, R12, 0x4, PT ;  /* 0x000000040c00780c */ /* 0x000fe20003f06070 */
[----:B------:R-:W-:Y:S01]  /*1380*/  BSSY.RECONVERGENT B2, `(.L_x_18) ;  /* 0x0000018000027945 */ /* 0x000fe20003800200 */
[----:B------:R-:W-:-:S04]  /*1390*/  LOP3.LUT R14, R10, 0x3, RZ, 0xc0, !PT ;  /* 0x000000030a0e7812 */ /* 0x000fc800078ec0ff */
[----:B------:R-:W-:-:S07]  /*13a0*/  ISETP.NE.AND P1, PT, R14, RZ, PT ;  /* 0x000000ff0e00720c */ /* 0x000fce0003f25270 */
[----:B------:R-:W-:Y:S06]  /*13b0*/  @!P0 BRA `(.L_x_19) ;  /* 0x0000000000508947 */ /* 0x000fec0003800000 */
[----:B------:R-:W1:Y:S01]  /*13c0*/  LDCU UR5, c[0x0][0x3a8] ;  /* 0x00007500ff0577ac */ /* 0x000e620008000800 */
[----:B0-----:R-:W-:Y:S02]  /*13d0*/  IMAD.MOV.U32 R16, RZ, RZ, R4 ;  /* 0x000000ffff107224 */ /* 0x001fe400078e0004 */
[----:B------:R-:W-:Y:S01]  /*13e0*/  IMAD.MOV.U32 R17, RZ, RZ, R9 ;  /* 0x000000ffff117224 */ /* 0x000fe200078e0009 */
[----:B------:R-:W0:Y:S01]  /*13f0*/  LDCU.64 UR12, c[0x0][0x3b8] ;  /* 0x00007700ff0c77ac */ /* 0x000e220008000a00 */
[----:B------:R-:W-:Y:S02]  /*1400*/  IMAD.MOV.U32 R25, RZ, RZ, 0x7fffffff ;  /* 0x7fffffffff197424 */ /* 0x000fe400078e00ff */
[----:B-1----:R-:W-:-:S04]  /*1410*/  IMAD.WIDE.U32 R16, R15, UR5, R16 ;  /* 0x000000050f107c25 */ /* 0x002fc8000f8e0010 */
[C---:B------:R-:W-:Y:S01]  /*1420*/  IMAD R17, R15.reuse, R6, R17 ;  /* 0x000000060f117224 */ /* 0x040fe200078e0211 */
[----:B0-----:R-:W-:Y:S01]  /*1430*/  LEA R18, P0, R16, UR12, 0x2 ;  /* 0x0000000c10127c11 */ /* 0x001fe2000f8010ff */
        /* <DEDUP_REMOVED lines=10> */
[----:B------:R-:W-:-:S05]  /*14e0*/  IMAD.X R23, R21, 0x1, R7, P0 ;  /* 0x0000000115177824 */ /* 0x000fca00000e0607 */
[----:B------:R1:W-:Y:S03]  /*14f0*/  STG.E desc[UR8][R22.64], R25 ;  /* 0x0000001916007986 */ /* 0x0003e6000c101908 */
.L_x_19:
[----:B------:R-:W-:Y:S05]  /*1500*/  BSYNC.RECONVERGENT B2 ;  /* 0x0000000000027941 */ /* 0x000fea0003800200 */
.L_x_18:
[----:B------:R-:W-:Y:S05]  /*1510*/  @!P1 BRA `(.L_x_17) ;  /* 0x00000000007c9947 */ /* 0x000fea0003800000 */
[----:B------:R-:W-:Y:S01]  /*1520*/  ISETP.NE.AND P0, PT, R14, 0x1, PT ;  /* 0x000000010e00780c */ /* 0x000fe20003f05270 */
[----:B------:R-:W-:Y:S01]  /*1530*/  BSSY.RECONVERGENT B2, `(.L_x_20) ;  /* 0x0000012000027945 */ /* 0x000fe20003800200 */
[----:B------:R-:W-:-:S04]  /*1540*/  LOP3.LUT R10, R10, 0x1, RZ, 0xc0, !PT ;  /* 0x000000010a0a7812 */ /* 0x000fc800078ec0ff */
[----:B------:R-:W-:-:S07]  /*1550*/  ISETP.NE.U32.AND P1, PT, R10, 0x1, PT ;  /* 0x000000010a00780c */ /* 0x000fce0003f25070 */
[----:B------:R-:W-:Y:S06]  /*1560*/  @!P0 BRA `(.L_x_21) ;  /* 0x0000000000388947 */ /* 0x000fec0003800000 */
[----:B------:R-:W2:Y:S01]  /*1570*/  LDCU UR5, c[0x0][0x3a8] ;  /* 0x00007500ff0577ac */ /* 0x000ea20008000800 */
[----:B01----:R-:W-:Y:S02]  /*1580*/  IMAD.MOV.U32 R16, RZ, RZ, R4 ;  /* 0x000000ffff107224 */ /* 0x003fe400078e0004 */
[----:B------:R-:W-:Y:S01]  /*1590*/  IMAD.MOV.U32 R17, RZ, RZ, R9 ;  /* 0x000000ffff117224 */ /* 0x000fe200078e0009 */
[----:B------:R-:W0:Y:S01]  /*15a0*/  LDCU.64 UR12, c[0x0][0x3b8] ;  /* 0x00007700ff0c77ac */ /* 0x000e220008000a00 */
[----:B------:R-:W-:Y:S02]  /*15b0*/  IMAD.MOV.U32 R21, RZ, RZ, 0x7fffffff ;  /* 0x7fffffffff157424 */ /* 0x000fe400078e00ff */
[----:B--2---:R-:W-:-:S04]  /*15c0*/  IMAD.WIDE.U32 R16, R15, UR5, R16 ;  /* 0x000000050f107c25 */ /* 0x004fc8000f8e0010 */
[C---:B------:R-:W-:Y:S01]  /*15d0*/  IMAD R17, R15.reuse, R6, R17 ;  /* 0x000000060f117224 */ /* 0x040fe200078e0211 */
[----:B0-----:R-:W-:Y:S01]  /*15e0*/  LEA R18, P0, R16, UR12, 0x2 ;  /* 0x0000000c10127c11 */ /* 0x001fe2000f8010ff */
[----:B------:R-:W-:-:S03]  /*15f0*/  VIADD R15, R15, 0x2 ;  /* 0x000000020f0f7836 */ /* 0x000fc60000000000 */
[----:B------:R-:W-:Y:S02]  /*1600*/  LEA.HI.X R19, R16, UR13, R17, 0x2, P0 ;  /* 0x0000000d10137c11 */ /* 0x000fe400080f1411 */
[----:B------:R-:W-:-:S03]  /*1610*/  IADD3 R16, P0, PT, R18, R8, RZ ;  /* 0x0000000812107210 */ /* 0x000fc60007f1e0ff */
[----:B------:R2:W-:Y:S02]  /*1620*/  STG.E desc[UR8][R18.64], R21 ;  /* 0x0000001512007986 */ /* 0x0005e4000c101908 */
[----:B------:R-:W-:-:S05]  /*1630*/  IMAD.X R17, R19, 0x1, R7, P0 ;  /* 0x0000000113117824 */ /* 0x000fca00000e0607 */
[----:B------:R2:W-:Y:S03]  /*1640*/  STG.E desc[UR8][R16.64], R21 ;  /* 0x0000001510007986 */ /* 0x0005e6000c101908 */
.L_x_21:
[----:B------:R-:W-:Y:S05]  /*1650*/  BSYNC.RECONVERGENT B2 ;  /* 0x0000000000027941 */ /* 0x000fea0003800200 */
.L_x_20:
[----:B------:R-:W-:Y:S05]  /*1660*/  @P1 BRA `(.L_x_17) ;  /* 0x0000000000281947 */ /* 0x000fea0003800000 */
[----:B------:R-:W3:Y:S01]  /*1670*/  LDCU UR5, c[0x0][0x3a8] ;  /* 0x00007500ff0577ac */ /* 0x000ee20008000800 */
[----:B012---:R-:W-:Y:S02]  /*1680*/  IMAD.MOV.U32 R16, RZ, RZ, R4 ;  /* 0x000000ffff107224 */ /* 0x007fe400078e0004 */
[----:B------:R-:W-:Y:S01]  /*1690*/  IMAD.MOV.U32 R17, RZ, RZ, R9 ;  /* 0x000000ffff117224 */ /* 0x000fe200078e0009 */
[----:B------:R-:W0:Y:S01]  /*16a0*/  LDCU.64 UR12, c[0x0][0x3b8] ;  /* 0x00007700ff0c77ac */ /* 0x000e220008000a00 */
[----:B---3--:R-:W-:-:S04]  /*16b0*/  IMAD.WIDE.U32 R16, R15, UR5, R16 ;  /* 0x000000050f107c25 */ /* 0x008fc8000f8e0010 */
[----:B------:R-:W-:Y:S01]  /*16c0*/  IMAD R15, R15, R6, R17 ;  /* 0x000000060f0f7224 */ /* 0x000fe200078e0211 */
[----:B0-----:R-:W-:Y:S01]  /*16d0*/  LEA R14, P0, R16, UR12, 0x2 ;  /* 0x0000000c100e7c11 */ /* 0x001fe2000f8010ff */
[----:B------:R-:W-:-:S03]  /*16e0*/  IMAD.MOV.U32 R17, RZ, RZ, 0x7fffffff ;  /* 0x7fffffffff117424 */ /* 0x000fc600078e00ff */
[----:B------:R-:W-:-:S05]  /*16f0*/  LEA.HI.X R15, R16, UR13, R15, 0x2, P0 ;  /* 0x0000000d100f7c11 */ /* 0x000fca00080f140f */
[----:B------:R3:W-:Y:S04]  /*1700*/  STG.E desc[UR8][R14.64], R17 ;  /* 0x000000110e007986 */ /* 0x0007e8000c101908 */
.L_x_17:
[----:B------:R-:W-:Y:S05]  /*1710*/  BSYNC.RECONVERGENT B1 ;  /* 0x0000000000017941 */ /* 0x000fea0003800200 */
.L_x_16:
[----:B------:R-:W-:-:S13]  /*1720*/  ISETP.GE.AND P0, PT, R11, R0, PT ;  /* 0x000000000b00720c */ /* 0x000fda0003f06270 */
[----:B------:R-:W-:Y:S05]  /*1730*/  @P0 BRA `(.L_x_22) ;  /* 0x0000001000740947 */ /* 0x000fea0003800000 */
[----:B------:R-:W0:Y:S01]  /*1740*/  LDCU UR5, c[0x0][0x3a8] ;  /* 0x00007500ff0577ac */ /* 0x000e220008000800 */
[----:B---3--:R-:W-:Y:S02]  /*1750*/  IMAD.MOV.U32 R14, RZ, RZ, R4 ;  /* 0x000000ffff0e7224 */ /* 0x008fe400078e0004 */
[----:B------:R-:W-:Y:S01]  /*1760*/  IMAD.MOV.U32 R15, RZ, RZ, R9 ;  /* 0x000000ffff0f7224 */ /* 0x000fe200078e0009 */
[----:B------:R-:W3:Y:S01]  /*1770*/  LDCU.128 UR12, c[0x0][0x380] ;  /* 0x00007000ff0c77ac */ /* 0x000ee20008000c00 */
[----:B------:R-:W4:Y:S01]  /*1780*/  LDCU.128 UR16, c[0x0][0x390] ;  /* 0x00007200ff1077ac */ /* 0x000f220008000c00 */
[----:B012---:R-:W-:-:S04]  /*1790*/  IMAD.WIDE.U32 R16, R11, UR5, R14 ;  /* 0x000000050b107c25 */ /* 0x007fc8000f8e000e */
[----:B------:R-:W-:-:S04]  /*17a0*/  IMAD.WIDE.U32 R14, R13, UR5, R14 ;  /* 0x000000050d0e7c25 */ /* 0x000fc8000f8e000e */
[-C--:B------:R-:W-:Y:S02]  /*17b0*/  IMAD R11, R11, R6.reuse, R17 ;  /* 0x000000060b0b7224 */ /* 0x080fe400078e0211 */
[----:B------:R-:W-:Y:S02]  /*17c0*/  IMAD R15, R13, R6, R15 ;  /* 0x000000060d0f7224 */ /* 0x000fe400078e020f */
[----:B------:R-:W-:Y:S01]  /*17d0*/  IMAD.SHL.U32 R18, R14, 0x4, RZ ;  /* 0x000000040e127824 */ /* 0x000fe200078e00ff */
[C---:B------:R-:W-:Y:S01]  /*17e0*/  SHF.L.U64.HI R11, R16.reuse, 0x2, R11 ;  /* 0x00000002100b7819 */ /* 0x040fe2000001020b */
[----:B------:R-:W-:Y:S01]  /*17f0*/  IMAD.SHL.U32 R12, R16, 0x4, RZ ;  /* 0x00000004100c7824 */ /* 0x000fe200078e00ff */
[----:B------:R-:W-:Y:S02]  /*1800*/  SHF.L.U64.HI R0, R14, 0x2, R15 ;  /* 0x000000020e007819 */ /* 0x000fe4000001020f */
[----:B---3--:R-:W-:Y:S02]  /*1810*/  IADD3 R14, P0, PT, R18, UR12, RZ ;  /* 0x0000000c120e7c10 */ /* 0x008fe4000ff1e0ff */
[----:B------:R-:W-:-:S02]  /*1820*/  IADD3 R26, P3, PT, R12, UR12, RZ ;  /* 0x0000000c0c1a7c10 */ /* 0x000fc4000ff7e0ff */
[----:B------:R-:W-:Y:S02]  /*1830*/  IADD3 R16, P1, PT, R18, UR14, RZ ;  /* 0x0000000e12107c10 */ /* 0x000fe4000ff3e0ff */
[----:B------:R-:W-:Y:S02]  /*1840*/  IADD3 R24, P4, PT, R12, UR14, RZ ;  /* 0x0000000e0c187c10 */ /* 0x000fe4000ff9e0ff */
[C---:B------:R-:W-:Y:S02]  /*1850*/  IADD3.X R15, PT, PT, R0.reuse, UR13, RZ, P0, !PT ;  /* 0x0000000d000f7c10 */ /* 0x040fe400087fe4ff */
[C---:B------:R-:W-:Y:S02]  /*1860*/  IADD3.X R27, PT, PT, R11.reuse, UR13, RZ, P3, !PT ;  /* 0x0000000d0b1b7c10 */ /* 0x040fe40009ffe4ff */
[----:B------:R-:W-:Y:S01]  /*1870*/  IADD3.X R17, PT, PT, R0, UR15, RZ, P1, !PT ;  /* 0x0000000f00117c10 */ /* 0x000fe20008ffe4ff */
[----:B------:R-:W2:Y:S01]  /*1880*/  LDG.E.CONSTANT R10, desc[UR8][R14.64] ;  /* 0x000000080e0a7981 */ /* 0x000ea2000c1e9900 */
[----:B------:R-:W-:-:S02]  /*1890*/  IADD3.X R25, PT, PT, R11, UR15, RZ, P4, !PT ;  /* 0x0000000f0b197c10 */ /* 0x000fc4000a7fe4ff */
[----:B----4-:R-:W-:Y:S01]  /*18a0*/  IADD3 R18, P2, PT, R18, UR16, RZ ;  /* 0x0000001012127c10 */ /* 0x010fe2000ff5e0ff */
[----:B------:R-:W3:Y:S01]  /*18b0*/  LDG.E.CONSTANT R22, desc[UR8][R16.64] ;  /* 0x0000000810167981 */ /* 0x000ee2000c1e9900 */
        /* <DEDUP_REMOVED lines=11> */
[----:B--2---:R-:W-:Y:S08]  /*1970*/  F2F.F64.F32 R20, R10 ;  /* 0x0000000a00147310 */ /* 0x004ff00000201800 */
[----:B---3--:R-:W0:Y:S08]  /*1980*/  F2F.F64.F32 R22, R22 ;  /* 0x0000001600167310 */ /* 0x008e300000201800 */
        /* <DEDUP_REMOVED lines=39> */
.L_x_24:
[----:B------:R-:W-:Y:S05]  /*1c00*/  BSYNC.RECONVERGENT B1 ;  /* 0x0000000000017941 */ /* 0x000fea0003800200 */
.L_x_23:
[----:B------:R-:W0:Y:S01]  /*1c10*/  LDCU.64 UR12, c[0x0][0x3b8] ;  /* 0x00007700ff0c77ac */ /* 0x000e220008000a00 */
[----:B------:R-:W-:Y:S02]  /*1c20*/  IMAD.MOV.U32 R20, RZ, RZ, 0x0 ;  /* 0x00000000ff147424 */ /* 0x000fe400078e00ff */
[----:B------:R-:W-:Y:S01]  /*1c30*/  IMAD.MOV.U32 R21, RZ, RZ, 0x40000000 ;  /* 0x40000000ff157424 */ /* 0x000fe200078e00ff */
[----:B------:R-:W2:Y:S05]  /*1c40*/  LDCU UR5, c[0x0][0x3ac] ;  /* 0x00007580ff0577ac */ /* 0x000eaa0008000800 */
[----:B------:R-:W-:-:S08]  /*1c50*/  DFMA R40, R40, R20, -1 ;  /* 0xbff000002828742b */ /* 0x000fd00000000014 */
[----:B-1----:R-:W-:Y:S01]  /*1c60*/  DMUL R14, R14, |R40| ;  /* 0x400000280e0e7228 */ /* 0x002fe20000000000 */
[----:B0-----:R-:W-:-:S04]  /*1c70*/  IADD3 R20, P0, PT, R12, UR12, RZ ;  /* 0x0000000c0c147c10 */ /* 0x001fc8000ff1e0ff */
[----:B------:R-:W-:Y:S01]  /*1c80*/  IADD3.X R21, PT, PT, R11, UR13, RZ, P0, !PT ;  /* 0x0000000d0b157c10 */ /* 0x000fe200087fe4ff */
[----:B------:R-:W-:Y:S02]  /*1c90*/  VIADD R11, R13, 0x2 ;  /* 0x000000020d0b7836 */ /* 0x000fe40000000000 */
[----:B------:R-:W-:Y:S02]  /*1ca0*/  DMUL R14, R14, 100 ;  /* 0x405900000e0e7828 */ /* 0x000fe40000000000 */
[----:B------:R4:W-:Y:S01]  /*1cb0*/  STG.E desc[UR8][R20.64], RZ ;  /* 0x000000ff14007986 */ /* 0x0009e2000c101908 */
[----:B--2---:R-:W-:-:S05]  /*1cc0*/  ISETP.GE.AND P0, PT, R11, UR5, PT ;  /* 0x000000050b007c0c */ /* 0x004fca000bf06270 */
[----:B------:R-:W-:-:S10]  /*1cd0*/  DADD R22, -RZ, -R14 ;  /* 0x00000000ff167229 */ /* 0x000fd4000000090e */
[----:B------:R-:W-:Y:S02]  /*1ce0*/  FSEL R14, R14, R22, P1 ;  /* 0x000000160e0e7208 */ /* 0x000fe40000800000 */
[----:B------:R-:W-:Y:S01]  /*1cf0*/  FSEL R15, R15, R23, P1 ;  /* 0x000000170f0f7208 */ /* 0x000fe20000800000 */
[----:B----4-:R-:W-:Y:S06]  /*1d00*/  @P0 BRA `(.L_x_22) ;  /* 0x0000000c00000947 */ /* 0x010fec0003800000 */
[----:B------:R-:W0:Y:S01]  /*1d10*/  F2F.F32.F64 R12, R14 ;  /* 0x0000000e000c7310 */ /* 0x000e220000301000 */
[----:B------:R-:W-:Y:S01]  /*1d20*/  BSSY.RECONVERGENT B1, `(.L_x_25) ;  /* 0x000005e000017945 */ /* 0x000fe20003800200 */
[----:B0-----:R-:W-:-:S07]  /*1d30*/  IMAD.MOV.U32 R13, RZ, RZ, R12 ;  /* 0x000000ffff0d7224 */ /* 0x001fce00078e000c */
.L_x_29:
[----:B------:R-:W0:Y:S01]  /*1d40*/  LDCU UR5, c[0x0][0x3a8] ;  /* 0x00007500ff0577ac */ /* 0x000e220008000800 */
        /* <DEDUP_REMOVED lines=35> */
[----:B------:R-:W-:-:S03]  /*1f80*/  @!P0 FSEL R17, R27, R17, !P2 ;  /* 0x000000111b118208 */ /* 0x000fc60005000000 */
        /* <DEDUP_REMOVED lines=13> */
[----:B------:R-:W-:Y:S01]  /*2060*/  IMAD.MOV.U32 R18, RZ, RZ, 0x1 ;  /* 0x00000001ff127424 */ /* 0x000fe200078e00ff */
[----:B------:R-:W-:Y:S01]  /*2070*/  @!P0 SEL R18, R10, RZ, P2 ;  /* 0x000000ff0a128207 */ /* 0x000fe20001000000 */
[----:B------:R-:W-:Y:S02]  /*2080*/  IMAD.MOV.U32 R16, RZ, RZ, R22 ;  /* 0x000000ffff107224 */ /* 0x000fe400078e0016 */
[----:B------:R-:W-:-:S05]  /*2090*/  IMAD.MOV.U32 R17, RZ, RZ, R23 ;  /* 0x000000ffff117224 */ /* 0x000fca00078e0017 */
[----:B------:R-:W-:-:S05]  /*20a0*/  FFMA R0, RZ, R23, R41 ;  /* 0x00000017ff007223 */ /* 0x000fca0000000029 */
[----:B------:R-:W-:-:S13]  /*20b0*/  FSETP.GT.AND P1, PT, |R0|, 1.469367938527859385e-39, PT ;  /* 0x001000000000780b */ /* 0x000fda0003f24200 */
[----:B0-----:R-:W-:Y:S05]  /*20c0*/  @P1 BRA P3, `(.L_x_27) ;  /* 0x0000000000101947 */ /* 0x001fea0001800000 */
[----:B------:R-:W-:Y:S01]  /*20d0*/  IMAD.MOV.U32 R24, RZ, RZ, R30 ;  /* 0x000000ffff187224 */ /* 0x000fe200078e001e */
[----:B------:R-:W-:Y:S01]  /*20e0*/  MOV R0, 0x2110 ;  /* 0x0000211000007802 */ /* 0x000fe20000000f00 */
[----:B------:R-:W-:-:S07]  /*20f0*/  IMAD.MOV.U32 R25, RZ, RZ, R31 ;  /* 0x000000ffff197224 */ /* 0x000fce00078e001f */
[----:B-----5:R-:W-:Y:S05]  /*2100*/  CALL.REL.NOINC `($__internal_0_$__cuda_sm20_div_rn_f64_full) ;  /* 0x0000000800187944 */ /* 0x020fea0003c00000 */
.L_x_27:
[----:B------:R-:W-:Y:S05]  /*2110*/  BSYNC.RECONVERGENT B2 ;  /* 0x0000000000027941 */ /* 0x000fea0003800200 */
.L_x_26:
[----:B-----5:R-:W0:Y:S01]  /*2120*/  F2F.F64.F32 R34, R34 ;  /* 0x0000002200227310 */ /* 0x020e220000201800 */
[----:B------:R-:W-:Y:S01]  /*2130*/  IMAD.MOV.U32 R20, RZ, RZ, 0x0 ;  /* 0x00000000ff147424 */ /* 0x000fe200078e00ff */
[----:B------:R-:W-:Y:S01]  /*2140*/  ISETP.NE.AND P0, PT, R18, 0x1, PT ;  /* 0x000000011200780c */ /* 0x000fe20003f05270 */
[----:B------:R-:W-:Y:S01]  /*2150*/  IMAD.MOV.U32 R21, RZ, RZ, 0x40000000 ;  /* 0x40000000ff157424 */ /* 0x000fe200078e00ff */
[----:B------:R-:W1:Y:S01]  /*2160*/  LDCU.64 UR12, c[0x0][0x3b8] ;  /* 0x00007700ff0c77ac */ /* 0x000e620008000a00 */
[----:B------:R-:W-:Y:S01]  /*2170*/  VIADD R11, R11, 0x1 ;  /* 0x000000010b0b7836 */ /* 0x000fe20000000000 */
[----:B------:R-:W2:Y:S03]  /*2180*/  LDCU UR5, c[0x0][0x3ac] ;  /* 0x00007580ff0577ac */ /* 0x000ea60008000800 */
[----:B------:R-:W-:-:S08]  /*2190*/  DFMA R40, R40, R20, -1 ;  /* 0xbff000002828742b */ /* 0x000fd00000000014 */
[----:B0-----:R-:W-:-:S08]  /*21a0*/  DMUL R40, |R40|, R34 ;  /* 0x0000002228287228 */ /* 0x001fd00000000200 */
[----:B------:R-:W-:-:S08]  /*21b0*/  DMUL R40, R40, 100 ;  /* 0x4059000028287828 */ /* 0x000fd00000000000 */
[----:B------:R-:W-:-:S10]  /*21c0*/  DADD R20, -RZ, -R40 ;  /* 0x00000000ff147229 */ /* 0x000fd40000000928 */
[----:B------:R-:W-:Y:S02]  /*21d0*/  FSEL R20, R40, R20, !P0 ;  /* 0x0000001428147208 */ /* 0x000fe40004000000 */
[----:B------:R-:W-:Y:S02]  /*21e0*/  FSEL R21, R41, R21, !P0 ;  /* 0x0000001529157208 */ /* 0x000fe40004000000 */
[----:B-1----:R-:W-:Y:S02]  /*21f0*/  IADD3 R32, P0, PT, R32, UR12, RZ ;  /* 0x0000000c20207c10 */ /* 0x002fe4000ff1e0ff */
[----:B------:R-:W0:Y:S02]  /*2200*/  F2F.F32.F64 R20, R20 ;  /* 0x0000001400147310 */ /* 0x000e240000301000 */
[----:B------:R-:W-:Y:S02]  /*2210*/  IADD3.X R33, PT, PT, R33, UR13, RZ, P0, !PT ;  /* 0x0000000d21217c10 */ /* 0x000fe400087fe4ff */
[----:B--2---:R-:W-:Y:S01]  /*2220*/  ISETP.NE.AND P0, PT, R11, UR5, PT ;  /* 0x000000050b007c0c */ /* 0x004fe2000bf05270 */
[C---:B0-----:R-:W-:Y:S01]  /*2230*/  FADD R0, R20.reuse, -R13 ;  /* 0x8000000d14007221 */ /* 0x041fe20000000000 */
[----:B------:R-:W-:-:S03]  /*2240*/  FADD R19, R20, -R12 ;  /* 0x8000000c14137221 */ /* 0x000fc60000000000 */
[----:B------:R-:W-:Y:S01]  /*2250*/  FFMA R13, R0, R2, R13 ;  /* 0x00000002000d7223 */ /* 0x000fe2000000000d */
[----:B------:R-:W-:-:S04]  /*2260*/  FFMA R12, R19, R3, R12 ;  /* 0x00000003130c7223 */ /* 0x000fc8000000000c */
[----:B------:R-:W-:-:S05]  /*2270*/  FADD R19, R13, -R12 ;  /* 0x8000000c0d137221 */ /* 0x000fca0000000000 */
[----:B------:R0:W-:Y:S01]  /*2280*/  STG.E desc[UR8][R32.64], R19 ;  /* 0x0000001320007986 */ /* 0x0001e2000c101908 */
[----:B------:R-:W-:Y:S05]  /*2290*/  @!P0 BRA `(.L_x_28) ;  /* 0x0000000000188947 */ /* 0x000fea0003800000 */
[----:B------:R-:W-:Y:S02]  /*22a0*/  IMAD.MOV.U32 R10, RZ, RZ, R18 ;  /* 0x000000ffff0a7224 */ /* 0x000fe400078e0012 */
[----:B------:R-:W-:Y:S02]  /*22b0*/  IMAD.MOV.U32 R18, RZ, RZ, R30 ;  /* 0x000000ffff127224 */ /* 0x000fe400078e001e */
[----:B0-----:R-:W-:Y:S02]  /*22c0*/  IMAD.MOV.U32 R19, RZ, RZ, R31 ;  /* 0x000000ffff137224 */ /* 0x001fe400078e001f */
[----:B------:R-:W-:Y:S02]  /*22d0*/  IMAD.MOV.U32 R30, RZ, RZ, R14 ;  /* 0x000000ffff1e7224 */ /* 0x000fe400078e000e */
[----:B------:R-:W-:Y:S01]  /*22e0*/  IMAD.MOV.U32 R31, RZ, RZ, R15 ;  /* 0x000000ffff1f7224 */ /* 0x000fe200078e000f */
[----:B------:R-:W-:Y:S06]  /*22f0*/  BRA `(.L_x_29) ;  /* 0xfffffff800907947 */ /* 0x000fec000383ffff */
.L_x_28:
[----:B------:R-:W-:Y:S05]  /*2300*/  BSYNC.RECONVERGENT B1 ;  /* 0x0000000000017941 */ /* 0x000fea0003800200 */
.L_x_25:
[----:B------:R-:W-:Y:S05]  /*2310*/  BRA `(.L_x_22) ;  /* 0x00000004007c7947 */ /* 0x000fea0003800000 */
.L_x_12:
[----:B------:R-:W-:Y:S01]  /*2320*/  ISETP.GE.U32.AND P0, PT, R0, 0x8, PT ;  /* 0x000000080000780c */ /* 0x000fe20003f06070 */
[----:B------:R-:W-:-:S12]  /*2330*/  IMAD.MOV.U32 R19, RZ, RZ, RZ ;  /* 0x000000ffff137224 */ /* 0x000fd800078e00ff */
[----:B------:R-:W-:Y:S05]  /*2340*/  @!P0 BRA `(.L_x_30) ;  /* 0x0000000000908947 */ /* 0x000fea0003800000 */
[----:B------:R-:W0:Y:S01]  /*2350*/  LDC R29, c[0x0][0x3a8] ;  /* 0x0000ea00ff1d7b82 */ /* 0x000e220000000800 */
[----:B------:R-:W1:Y:S01]  /*2360*/  LDCU.64 UR12, c[0x0][0x3b8] ;  /* 0x00007700ff0c77ac */ /* 0x000e620008000a00 */
[----:B------:R-:W-:Y:S01]  /*2370*/  LOP3.LUT R27, R0, 0x7ffffff8, RZ, 0xc0, !PT ;  /* 0x7ffffff8001b7812 */ /* 0x000fe200078ec0ff */
[----:B------:R-:W-:Y:S01]  /*2380*/  UMOV UR5, UR6 ;  /* 0x0000000600057c82 */ /* 0x000fe20008000000 */
[----:B-1----:R-:W-:-:S04]  /*2390*/  LEA R16, P0, R4, UR12, 0x2 ;  /* 0x0000000c04107c11 */ /* 0x002fc8000f8010ff */
[----:B------:R-:W-:Y:S02]  /*23a0*/  LEA.HI.X R17, R4, UR13, R9, 0x2, P0 ;  /* 0x0000000d04117c11 */ /* 0x000fe400080f1409 */
[----:B0-----:R-:W-:-:S07]  /*23b0*/  SHF.L.U64.HI R26, R29, 0x5, R6 ;  /* 0x000000051d1a7819 */ /* 0x001fce0000010206 */
.L_x_31:
[----:B-1----:R-:W-:Y:S01]  /*23c0*/  IADD3 R18, P0, PT, R16, R8, RZ ;  /* 0x0000000810127210 */ /* 0x002fe20007f1e0ff */
[----:B------:R-:W-:Y:S01]  /*23d0*/  IMAD.MOV.U32 R31, RZ, RZ, 0x7fffffff ;  /* 0x7fffffffff1f7424 */ /* 0x000fe200078e00ff */
[----:B------:R-:W-:-:S03]  /*23e0*/  UIADD3 UR5, UPT, UPT, UR5, 0x8, URZ ;  /* 0x0000000805057890 */ /* 0x000fc6000fffe0ff */
[----:B------:R-:W-:Y:S01]  /*23f0*/  IMAD.X R19, R17, 0x1, R7, P0 ;  /* 0x0000000111137824 */ /* 0x000fe200000e0607 */
[----:B------:R-:W-:Y:S01]  /*2400*/  IADD3 R20, P0, PT, R18, R8, RZ ;  /* 0x0000000812147210 */ /* 0x000fe20007f1e0ff */
[----:B------:R0:W-:Y:S01]  /*2410*/  STG.E desc[UR8][R16.64], R31 ;  /* 0x0000001f10007986 */ /* 0x0001e2000c101908 */
[----:B------:R-:W-:-:S03]  /*2420*/  UISETP.NE.AND UP0, UPT, UR5, URZ, UPT ;  /* 0x000000ff0500728c */ /* 0x000fc6000bf05270 */
[--C-:B------:R-:W-:Y:S01]  /*2430*/  IMAD.X R21, R19, 0x1, R7.reuse, P0 ;  /* 0x0000000113157824 */ /* 0x100fe200000e0607 */
[-C--:B------:R-:W-:Y:S01]  /*2440*/  IADD3 R12, P0, PT, R20, R8.reuse, RZ ;  /* 0x00000008140c7210 */ /* 0x080fe20007f1e0ff */
[----:B------:R1:W-:Y:S04]  /*2450*/  STG.E desc[UR8][R18.64], R31 ;  /* 0x0000001f12007986 */ /* 0x0003e8000c101908 */
        /* <DEDUP_REMOVED lines=10> */
[----:B------:R-:W-:Y:S01]  /*2500*/  IADD3 R24, P0, PT, R22, R8, RZ ;  /* 0x0000000816187210 */ /* 0x000fe20007f1e0ff */
[----:B------:R1:W-:Y:S04]  /*2510*/  STG.E desc[UR8][R14.64], R31 ;  /* 0x0000001f0e007986 */ /* 0x0003e8000c101908 */
[----:B------:R-:W-:Y:S01]  /*2520*/  IMAD.X R25, R23, 0x1, R7, P0 ;  /* 0x0000000117197824 */ /* 0x000fe200000e0607 */
[----:B------:R1:W-:Y:S01]  /*2530*/  STG.E desc[UR8][R22.64], R31 ;  /* 0x0000001f16007986 */ /* 0x0003e2000c101908 */
[----:B0-----:R-:W-:-:S03]  /*2540*/  LEA R16, P0, R29, R16, 0x5 ;  /* 0x000000101d107211 */ /* 0x001fc600078028ff */
[----:B------:R1:W-:Y:S02]  /*2550*/  STG.E desc[UR8][R24.64], R31 ;  /* 0x0000001f18007986 */ /* 0x0003e4000c101908 */
[----:B------:R-:W-:Y:S01]  /*2560*/  IMAD.X R17, R17, 0x1, R26, P0 ;  /* 0x0000000111117824 */ /* 0x000fe200000e061a */
[----:B------:R-:W-:Y:S07]  /*2570*/  BRA.U UP0, `(.L_x_31) ;  /* 0xfffffffd00907547 */ /* 0x000fee000b83ffff */
[----:B-1----:R-:W-:-:S07]  /*2580*/  IMAD.MOV.U32 R19, RZ, RZ, R27 ;  /* 0x000000ffff137224 */ /* 0x002fce00078e001b */
.L_x_30:
[----:B------:R-:W-:-:S09]  /*2590*/  UISETP.NE.AND UP0, UPT, UR4, URZ, UPT ;  /* 0x000000ff0400728c */ /* 0x000fd2000bf05270 */
[----:B------:R-:W-:Y:S05]  /*25a0*/  BRA.U !UP0, `(.L_x_22) ;  /* 0x0000000108d87547 */ /* 0x000fea000b800000 */
[----:B------:R-:W-:Y:S01]  /*25b0*/  UIADD3 UR5, UPT, UPT, UR4, -0x1, URZ ;  /* 0xffffffff04057890 */ /* 0x000fe2000fffe0ff */
[----:B------:R-:W-:-:S03]  /*25c0*/  LOP3.LUT P0, R18, R0, 0x3, RZ, 0xc0, !PT ;  /* 0x0000000300127812 */ /* 0x000fc6000780c0ff */
[----:B------:R-:W-:-:S09]  /*25d0*/  UISETP.GE.U32.AND UP0, UPT, UR5, 0x3, UPT ;  /* 0x000000030500788c */ /* 0x000fd2000bf06070 */
[----:B------:R-:W-:Y:S05]  /*25e0*/  BRA.U !UP0, `(.L_x_32) ;  /* 0x0000000108507547 */ /* 0x000fea000b800000 */
[----:B------:R-:W0:Y:S01]  /*25f0*/  LDCU UR5, c[0x0][0x3a8] ;  /* 0x00007500ff0577ac */ /* 0x000e220008000800 */
[----:B------:R-:W-:Y:S02]  /*2600*/  IMAD.MOV.U32 R10, RZ, RZ, R4 ;  /* 0x000000ffff0a7224 */ /* 0x000fe400078e0004 */
[----:B------:R-:W-:Y:S01]  /*2610*/  IMAD.MOV.U32 R11, RZ, RZ, R9 ;  /* 0x000000ffff0b7224 */ /* 0x000fe200078e0009 */
[----:B------:R-:W1:Y:S01]  /*2620*/  LDCU.64 UR12, c[0x0][0x3b8] ;  /* 0x00007700ff0c77ac */ /* 0x000e620008000a00 */
[----:B------:R-:W-:Y:S02]  /*2630*/  IMAD.MOV.U32 R21, RZ, RZ, 0x7fffffff ;  /* 0x7fffffffff157424 */ /* 0x000fe400078e00ff */
[----:B0-----:R-:W-:-:S04]  /*2640*/  IMAD.WIDE.U32 R10, R19, UR5, R10 ;  /* 0x00000005130a7c25 */ /* 0x001fc8000f8e000a */
[C---:B------:R-:W-:Y:S01]  /*2650*/  IMAD R11, R19.reuse, R6, R11 ;  /* 0x00000006130b7224 */ /* 0x040fe200078e020b */
[----:B-1----:R-:W-:Y:S01]  /*2660*/  LEA R12, P1, R10, UR12, 0x2 ;  /* 0x0000000c0a0c7c11 */ /* 0x002fe2000f8210ff */
        /* <DEDUP_REMOVED lines=12> */
.L_x_32:
[----:B------:R-:W-:Y:S05]  /*2730*/  @!P0 BRA `(.L_x_22) ;  /* 0x0000000000748947 */ /* 0x000fea0003800000 */
[----:B------:R-:W-:Y:S02]  /*2740*/  ISETP.NE.AND P0, PT, R18, 0x1, PT ;  /* 0x000000011200780c */ /* 0x000fe40003f05270 */
[----:B------:R-:W-:-:S04]  /*2750*/  LOP3.LUT R0, R0, 0x1, RZ, 0xc0, !PT ;  /* 0x0000000100007812 */ /* 0x000fc800078ec0ff */
[----:B------:R-:W-:-:S07]  /*2760*/  ISETP.NE.U32.AND P1, PT, R0, 0x1, PT ;  /* 0x000000010000780c */ /* 0x000fce0003f25070 */
        /* <DEDUP_REMOVED lines=15> */
.L_x_33:
[----:B------:R-:W-:Y:S05]  /*2860*/  @P1 BRA `(.L_x_22) ;  /* 0x0000000000281947 */ /* 0x000fea0003800000 */
[----:B------:R-:W2:Y:S01]  /*2870*/  LDCU UR5, c[0x0][0x3a8] ;  /* 0x00007500ff0577ac */ /* 0x000ea20008000800 */
[----:B01----:R-:W-:Y:S02]  /*2880*/  IMAD.MOV.U32 R10, RZ, RZ, R4 ;  /* 0x000000ffff0a7224 */ /* 0x003fe400078e0004 */
[----:B------:R-:W-:Y:S01]  /*2890*/  IMAD.MOV.U32 R11, RZ, RZ, R9 ;  /* 0x000000ffff0b7224 */ /* 0x000fe200078e0009 */
[----:B------:R-:W0:Y:S01]  /*28a0*/  LDCU.64 UR12, c[0x0][0x3b8] ;  /* 0x00007700ff0c77ac */ /* 0x000e220008000a00 */
[----:B------:R-:W-:Y:S02]  /*28b0*/  IMAD.MOV.U32 R9, RZ, RZ, 0x7fffffff ;  /* 0x7fffffffff097424 */ /* 0x000fe400078e00ff */
[----:B--2---:R-:W-:-:S04]  /*28c0*/  IMAD.WIDE.U32 R10, R19, UR5, R10 ;  /* 0x00000005130a7c25 */ /* 0x004fc8000f8e000a */
[----:B------:R-:W-:Y:S01]  /*28d0*/  IMAD R19, R19, R6, R11 ;  /* 0x0000000613137224 */ /* 0x000fe200078e020b */
[----:B0-----:R-:W-:-:S04]  /*28e0*/  LEA R12, P0, R10, UR12, 0x2 ;  /* 0x0000000c0a0c7c11 */ /* 0x001fc8000f8010ff */
[----:B------:R-:W-:-:S05]  /*28f0*/  LEA.HI.X R13, R10, UR13, R19, 0x2, P0 ;  /* 0x0000000d0a0d7c11 */ /* 0x000fca00080f1413 */
[----:B------:R2:W-:Y:S04]  /*2900*/  STG.E desc[UR8][R12.64], R9 ;  /* 0x000000090c007986 */ /* 0x0005e8000c101908 */
.L_x_22:
[----:B------:R-:W-:Y:S05]  /*2910*/  BSYNC.RECONVERGENT B0 ;  /* 0x0000000000007941 */ /* 0x000fea0003800200 */
.L_x_11:
[----:B------:R-:W4:Y:S01]  /*2920*/  LDCU UR5, c[0x0][0x3a8] ;  /* 0x00007500ff0577ac */ /* 0x000f220008000800 */
[----:B------:R-:W-:-:S05]  /*2930*/  IMAD.IADD R4, R5, 0x1, R4 ;  /* 0x0000000105047824 */ /* 0x000fca00078e0204 */
[----:B----4-:R-:W-:-:S13]  /*2940*/  ISETP.GE.AND P0, PT, R4, UR5, PT ;  /* 0x0000000504007c0c */ /* 0x010fda000bf06270 */
[----:B------:R-:W-:Y:S05]  /*2950*/  @!P0 BRA `(.L_x_34) ;  /* 0xffffffe400b08947 */ /* 0x000fea000383ffff */
[----:B------:R-:W-:Y:S05]  /*2960*/  EXIT ;  /* 0x000000000000794d */ /* 0x000fea0003800000 */
        .weak           $__internal_0_$__cuda_sm20_div_rn_f64_full
        .type           $__internal_0_$__cuda_sm20_div_rn_f64_full,@function
        .size           $__internal_0_$__cuda_sm20_div_rn_f64_full,($__internal_1_$__cuda_sm3x_div_rn_noftz_f32_slowpath - $__internal_0_$__cuda_sm20_div_rn_f64_full)
$__internal_0_$__cuda_sm20_div_rn_f64_full:
[C---:B------:R-:W-:Y:S01]  /*2970*/  FSETP.GEU.AND P0, PT, |R23|.reuse, 1.469367938527859385e-39, PT ;  /* 0x001000001700780b */ /* 0x040fe20003f0e200 */
[----:B------:R-:W-:Y:S01]  /*2980*/  IMAD.MOV.U32 R44, RZ, RZ, 0x1 ;  /* 0x00000001ff2c7424 */ /* 0x000fe200078e00ff */
[----:B------:R-:W-:Y:S01]  /*2990*/  LOP3.LUT R20, R23, 0x800fffff, RZ, 0xc0, !PT ;  /* 0x800fffff17147812 */ /* 0x000fe200078ec0ff */
[----:B------:R-:W-:Y:S01]  /*29a0*/  IMAD.MOV.U32 R35, RZ, RZ, 0x1ca00000 ;  /* 0x1ca00000ff237424 */ /* 0x000fe200078e00ff */
[C---:B------:R-:W-:Y:S01]  /*29b0*/  FSETP.GEU.AND P3, PT, |R25|.reuse, 1.469367938527859385e-39, PT ;  /* 0x001000001900780b */ /* 0x040fe20003f6e200 */
[----:B------:R-:W-:Y:S01]  /*29c0*/  BSSY.RECONVERGENT B3, `(.L_x_35) ;  /* 0x0000052000037945 */ /* 0x000fe20003800200 */
[----:B------:R-:W-:Y:S01]  /*29d0*/  LOP3.LUT R21, R20, 0x3ff00000, RZ, 0xfc, !PT ;  /* 0x3ff0000014157812 */ /* 0x000fe200078efcff */
[----:B------:R-:W-:Y:S01]  /*29e0*/  IMAD.MOV.U32 R20, RZ, RZ, R22 ;  /* 0x000000ffff147224 */ /* 0x000fe200078e0016 */
[----:B------:R-:W-:Y:S02]  /*29f0*/  LOP3.LUT R36, R25, 0x7ff00000, RZ, 0xc0, !PT ;  /* 0x7ff0000019247812 */ /* 0x000fe400078ec0ff */
[----:B------:R-:W-:-:S03]  /*2a00*/  LOP3.LUT R38, R23, 0x7ff00000, RZ, 0xc0, !PT ;  /* 0x7ff0000017267812 */ /* 0x000fc600078ec0ff */
[----:B------:R-:W-:Y:S01]  /*2a10*/  @!P0 DMUL R20, R22, 8.98846567431157953865e+307 ;  /* 0x7fe0000016148828 */ /* 0x000fe20000000000 */
[C---:B------:R-:W-:Y:S01]  /*2a20*/  ISETP.GE.U32.AND P2, PT, R36.reuse, R38, PT ;  /* 0x000000262400720c */ /* 0x040fe20003f46070 */
[----:B------:R-:W-:Y:S02]  /*2a30*/  IMAD.MOV.U32 R37, RZ, RZ, R36 ;  /* 0x000000ffff257224 */ /* 0x000fe400078e0024 */
[----:B------:R-:W-:Y:S01]  /*2a40*/  @!P3 LOP3.LUT R27, R23, 0x7ff00000, RZ, 0xc0, !PT ;  /* 0x7ff00000171bb812 */ /* 0x000fe200078ec0ff */
[----:B------:R-:W-:Y:S01]  /*2a50*/  @!P3 IMAD.MOV.U32 R40, RZ, RZ, RZ ;  /* 0x000000ffff28b224 */ /* 0x000fe200078e00ff */
[----:B------:R-:W0:Y:S02]  /*2a60*/  MUFU.RCP64H R45, R21 ;  /* 0x00000015002d7308 */ /* 0x000e240000001800 */
[----:B------:R-:W-:Y:S02]  /*2a70*/  @!P3 ISETP.GE.U32.AND P4, PT, R36, R27, PT ;  /* 0x0000001b2400b20c */ /* 0x000fe40003f86070 */
[----:B------:R-:W-:-:S02]  /*2a80*/  SEL R27, R35, 0x63400000, !P2 ;  /* 0x63400000231b7807 */ /* 0x000fc40005000000 */
[----:B------:R-:W-:Y:S02]  /*2a90*/  @!P0 LOP3.LUT R38, R21, 0x7ff00000, RZ, 0xc0, !PT ;  /* 0x7ff0000015268812 */ /* 0x000fe400078ec0ff */
[----:B------:R-:W-:Y:S01]  /*2aa0*/  LOP3.LUT R27, R27, 0x800fffff, R25, 0xf8, !PT ;  /* 0x800fffff1b1b7812 */ /* 0x000fe200078ef819 */
[----:B0-----:R-:W-:-:S08]  /*2ab0*/  DFMA R28, R44, -R20, 1 ;  /* 0x3ff000002c1c742b */ /* 0x001fd00000000814 */
[----:B------:R-:W-:-:S08]  /*2ac0*/  DFMA R28, R28, R28, R28 ;  /* 0x0000001c1c1c722b */ /* 0x000fd0000000001c */
[----:B------:R-:W-:Y:S01]  /*2ad0*/  DFMA R44, R44, R28, R44 ;  /* 0x0000001c2c2c722b */ /* 0x000fe2000000002c */
[----:B------:R-:W-:-:S04]  /*2ae0*/  @!P3 SEL R29, R35, 0x63400000, !P4 ;  /* 0x63400000231db807 */ /* 0x000fc80006000000 */
[----:B------:R-:W-:-:S03]  /*2af0*/  @!P3 LOP3.LUT R26, R29, 0x80000000, R25, 0xf8, !PT ;  /* 0x800000001d1ab812 */ /* 0x000fc600078ef819 */
[----:B------:R-:W-:Y:S01]  /*2b00*/  DFMA R28, R44, -R20, 1 ;  /* 0x3ff000002c1c742b */ /* 0x000fe20000000814 */
[----:B------:R-:W-:Y:S01]  /*2b10*/  @!P3 LOP3.LUT R41, R26, 0x100000, RZ, 0xfc, !PT ;  /* 0x001000001a29b812 */ /* 0x000fe200078efcff */
[----:B------:R-:W-:-:S06]  /*2b20*/  IMAD.MOV.U32 R26, RZ, RZ, R24 ;  /* 0x000000ffff1a7224 */ /* 0x000fcc00078e0018 */
[----:B------:R-:W-:Y:S02]  /*2b30*/  DFMA R44, R44, R28, R44 ;  /* 0x0000001c2c2c722b */ /* 0x000fe4000000002c */
[----:B------:R-:W-:-:S08]  /*2b40*/  @!P3 DFMA R26, R26, 2, -R40 ;  /* 0x400000001a1ab82b */ /* 0x000fd00000000828 */
[----:B------:R-:W-:Y:S02]  /*2b50*/  DMUL R40, R44, R26 ;  /* 0x0000001a2c287228 */ /* 0x000fe40000000000 */
[----:B------:R-:W-:-:S05]  /*2b60*/  @!P3 LOP3.LUT R37, R27, 0x7ff00000, RZ, 0xc0, !PT ;  /* 0x7ff000001b25b812 */ /* 0x000fca00078ec0ff */
[----:B------:R-:W-:Y:S01]  /*2b70*/  VIADD R28, R37, 0xffffffff ;  /* 0xffffffff251c7836 */ /* 0x000fe20000000000 */
[----:B------:R-:W-:-:S04]  /*2b80*/  DFMA R46, R40, -R20, R26 ;  /* 0x80000014282e722b */ /* 0x000fc8000000001a */
[----:B------:R-:W-:Y:S01]  /*2b90*/  ISETP.GT.U32.AND P0, PT, R28, 0x7feffffe, PT ;  /* 0x7feffffe1c00780c */ /* 0x000fe20003f04070 */
[----:B------:R-:W-:-:S05]  /*2ba0*/  VIADD R28, R38, 0xffffffff ;  /* 0xffffffff261c7836 */ /* 0x000fca0000000000 */
[----:B------:R-:W-:Y:S01]  /*2bb0*/  ISETP.GT.U32.OR P0, PT, R28, 0x7feffffe, P0 ;  /* 0x7feffffe1c00780c */ /* 0x000fe20000704470 */
[----:B------:R-:W-:-:S12]  /*2bc0*/  DFMA R28, R44, R46, R40 ;  /* 0x0000002e2c1c722b */ /* 0x000fd80000000028 */
[----:B------:R-:W-:Y:S05]  /*2bd0*/  @P0 BRA `(.L_x_36) ;  /* 0x00000000006c0947 */ /* 0x000fea0003800000 */
[----:B------:R-:W-:-:S04]  /*2be0*/  LOP3.LUT R25, R23, 0x7ff00000, RZ, 0xc0, !PT ;  /* 0x7ff0000017197812 */ /* 0x000fc800078ec0ff */
[CC--:B------:R-:W-:Y:S02]  /*2bf0*/  VIADDMNMX R24, R36.reuse, -R25.reuse, 0xb9600000, !PT ;  /* 0xb960000024187446 */ /* 0x0c0fe40007800919 */
[----:B------:R-:W-:Y:S01]  /*2c00*/  ISETP.GE.U32.AND P0, PT, R36, R25, PT ;  /* 0x000000192400720c */ /* 0x000fe20003f06070 */
[----:B------:R-:W-:Y:S01]  /*2c10*/  IMAD.MOV.U32 R36, RZ, RZ, RZ ;  /* 0x000000ffff247224 */ /* 0x000fe200078e00ff */
[----:B------:R-:W-:Y:S02]  /*2c20*/  VIMNMX R24, PT, PT, R24, 0x46a00000, PT ;  /* 0x46a0000018187848 */ /* 0x000fe40003fe0100 */
[----:B------:R-:W-:-:S05]  /*2c30*/  SEL R35, R35, 0x63400000, !P0 ;  /* 0x6340000023237807 */ /* 0x000fca0004000000 */
[----:B------:R-:W-:-:S04]  /*2c40*/  IMAD.IADD R24, R24, 0x1, -R35 ;  /* 0x0000000118187824 */ /* 0x000fc800078e0a23 */
[----:B------:R-:W-:-:S06]  /*2c50*/  VIADD R37, R24, 0x7fe00000 ;  /* 0x7fe0000018257836 */ /* 0x000fcc0000000000 */
[----:B------:R-:W-:-:S10]  /*2c60*/  DMUL R40, R28, R36 ;  /* 0x000000241c287228 */ /* 0x000fd40000000000 */
[----:B------:R-:W-:-:S13]  /*2c70*/  FSETP.GTU.AND P0, PT, |R41|, 1.469367938527859385e-39, PT ;  /* 0x001000002900780b */ /* 0x000fda0003f0c200 */
[----:B------:R-:W-:Y:S05]  /*2c80*/  @P0 BRA `(.L_x_37) ;  /* 0x0000000000940947 */ /* 0x000fea0003800000 */
[----:B------:R-:W-:Y:S01]  /*2c90*/  DFMA R20, R28, -R20, R26 ;  /* 0x800000141c14722b */ /* 0x000fe2000000001a */
[----:B------:R-:W-:-:S09]  /*2ca0*/  IMAD.MOV.U32 R36, RZ, RZ, RZ ;  /* 0x000000ffff247224 */ /* 0x000fd200078e00ff */
[C---:B------:R-:W-:Y:S02]  /*2cb0*/  FSETP.NEU.AND P0, PT, R21.reuse, RZ, PT ;  /* 0x000000ff1500720b */ /* 0x040fe40003f0d000 */
[----:B------:R-:W-:-:S04]  /*2cc0*/  LOP3.LUT R22, R21, 0x80000000, R23, 0x48, !PT ;  /* 0x8000000015167812 */ /* 0x000fc800078e4817 */
[----:B------:R-:W-:-:S07]  /*2cd0*/  LOP3.LUT R37, R22, R37, RZ, 0xfc, !PT ;  /* 0x0000002516257212 */ /* 0x000fce00078efcff */
[----:B------:R-:W-:Y:S05]  /*2ce0*/  @!P0 BRA `(.L_x_37) ;  /* 0x00000000007c8947 */ /* 0x000fea0003800000 */
[----:B------:R-:W-:Y:S01]  /*2cf0*/  IMAD.MOV R21, RZ, RZ, -R24 ;  /* 0x000000ffff157224 */ /* 0x000fe200078e0a18 */
[----:B------:R-:W-:Y:S01]  /*2d00*/  IADD3 R24, PT, PT, -R24, -0x43300000, RZ ;  /* 0xbcd0000018187810 */ /* 0x000fe20007ffe1ff */
[----:B------:R-:W-:-:S06]  /*2d10*/  IMAD.MOV.U32 R20, RZ, RZ, RZ ;  /* 0x000000ffff147224 */ /* 0x000fcc00078e00ff */
[----:B------:R-:W-:Y:S02]  /*2d20*/  DFMA R20, R40, -R20, R28 ;  /* 0x800000142814722b */ /* 0x000fe4000000001c */
[----:B------:R-:W-:-:S08]  /*2d30*/  DMUL.RP R28, R28, R36 ;  /* 0x000000241c1c7228 */ /* 0x000fd00000008000 */
[----:B------:R-:W-:Y:S02]  /*2d40*/  FSETP.NEU.AND P0, PT, |R21|, R24, PT ;  /* 0x000000181500720b */ /* 0x000fe40003f0d200 */
[----:B------:R-:W-:Y:S02]  /*2d50*/  LOP3.LUT R21, R29, R22, RZ, 0x3c, !PT ;  /* 0x000000161d157212 */ /* 0x000fe400078e3cff */
[----:B------:R-:W-:Y:S02]  /*2d60*/  FSEL R40, R28, R40, !P0 ;  /* 0x000000281c287208 */ /* 0x000fe40004000000 */
[----:B------:R-:W-:Y:S01]  /*2d70*/  FSEL R41, R21, R41, !P0 ;  /* 0x0000002915297208 */ /* 0x000fe20004000000 */
[----:B------:R-:W-:Y:S06]  /*2d80*/  BRA `(.L_x_37) ;  /* 0x0000000000547947 */ /* 0x000fec0003800000 */
.L_x_36:
[----:B------:R-:W-:-:S14]  /*2d90*/  DSETP.NAN.AND P0, PT, R24, R24, PT ;  /* 0x000000181800722a */ /* 0x000fdc0003f08000 */
[----:B------:R-:W-:Y:S05]  /*2da0*/  @P0 BRA `(.L_x_38) ;  /* 0x0000000000440947 */ /* 0x000fea0003800000 */
[----:B------:R-:W-:-:S14]  /*2db0*/  DSETP.NAN.AND P0, PT, R22, R22, PT ;  /* 0x000000161600722a */ /* 0x000fdc0003f08000 */
[----:B------:R-:W-:Y:S05]  /*2dc0*/  @P0 BRA `(.L_x_39) ;  /* 0x0000000000300947 */ /* 0x000fea0003800000 */
[----:B------:R-:W-:Y:S01]  /*2dd0*/  ISETP.NE.AND P0, PT, R37, R38, PT ;  /* 0x000000262500720c */ /* 0x000fe20003f05270 */
[----:B------:R-:W-:Y:S02]  /*2de0*/  IMAD.MOV.U32 R40, RZ, RZ, 0x0 ;  /* 0x00000000ff287424 */ /* 0x000fe400078e00ff */
[----:B------:R-:W-:-:S10]  /*2df0*/  IMAD.MOV.U32 R41, RZ, RZ, -0x80000 ;  /* 0xfff80000ff297424 */ /* 0x000fd400078e00ff */
[----:B------:R-:W-:Y:S05]  /*2e00*/  @!P0 BRA `(.L_x_37) ;  /* 0x0000000000348947 */ /* 0x000fea0003800000 */
[----:B------:R-:W-:Y:S02]  /*2e10*/  ISETP.NE.AND P0, PT, R37, 0x7ff00000, PT ;  /* 0x7ff000002500780c */ /* 0x000fe40003f05270 */
[----:B------:R-:W-:Y:S02]  /*2e20*/  LOP3.LUT R41, R25, 0x80000000, R23, 0x48, !PT ;  /* 0x8000000019297812 */ /* 0x000fe400078e4817 */
[----:B------:R-:W-:-:S13]  /*2e30*/  ISETP.EQ.OR P0, PT, R38, RZ, !P0 ;  /* 0x000000ff2600720c */ /* 0x000fda0004702670 */
[----:B------:R-:W-:Y:S01]  /*2e40*/  @P0 LOP3.LUT R20, R41, 0x7ff00000, RZ, 0xfc, !PT ;  /* 0x7ff0000029140812 */ /* 0x000fe200078efcff */
[----:B------:R-:W-:Y:S02]  /*2e50*/  @!P0 IMAD.MOV.U32 R40, RZ, RZ, RZ ;  /* 0x000000ffff288224 */ /* 0x000fe400078e00ff */
[----:B------:R-:W-:Y:S02]  /*2e60*/  @P0 IMAD.MOV.U32 R40, RZ, RZ, RZ ;  /* 0x000000ffff280224 */ /* 0x000fe400078e00ff */
[----:B------:R-:W-:Y:S01]  /*2e70*/  @P0 IMAD.MOV.U32 R41, RZ, RZ, R20 ;  /* 0x000000ffff290224 */ /* 0x000fe200078e0014 */
[----:B------:R-:W-:Y:S06]  /*2e80*/  BRA `(.L_x_37) ;  /* 0x0000000000147947 */ /* 0x000fec0003800000 */
.L_x_39:
[----:B------:R-:W-:Y:S01]  /*2e90*/  LOP3.LUT R41, R23, 0x80000, RZ, 0xfc, !PT ;  /* 0x0008000017297812 */ /* 0x000fe200078efcff */
[----:B------:R-:W-:Y:S01]  /*2ea0*/  IMAD.MOV.U32 R40, RZ, RZ, R22 ;  /* 0x000000ffff287224 */ /* 0x000fe200078e0016 */
[----:B------:R-:W-:Y:S06]  /*2eb0*/  BRA `(.L_x_37) ;  /* 0x0000000000087947 */ /* 0x000fec0003800000 */
.L_x_38:
[----:B------:R-:W-:Y:S01]  /*2ec0*/  LOP3.LUT R41, R25, 0x80000, RZ, 0xfc, !PT ;  /* 0x0008000019297812 */ /* 0x000fe200078efcff */
[----:B------:R-:W-:-:S07]  /*2ed0*/  IMAD.MOV.U32 R40, RZ, RZ, R24 ;  /* 0x000000ffff287224 */ /* 0x000fce00078e0018 */
.L_x_37:
[----:B------:R-:W-:Y:S05]  /*2ee0*/  BSYNC.RECONVERGENT B3 ;  /* 0x0000000000037941 */ /* 0x000fea0003800200 */
.L_x_35:
[----:B------:R-:W-:Y:S02]  /*2ef0*/  IMAD.MOV.U32 R20, RZ, RZ, R0 ;  /* 0x000000ffff147224 */ /* 0x000fe400078e0000 */
[----:B------:R-:W-:-:S04]  /*2f00*/  IMAD.MOV.U32 R21, RZ, RZ, 0x0 ;  /* 0x00000000ff157424 */ /* 0x000fc800078e00ff */
[----:B------:R-:W-:Y:S05]  /*2f10*/  RET.REL.NODEC R20 `(kvo_many_series_one_param_time_major_f32) ;  /* 0xffffffd014387950 */ /* 0x000fea0003c3ffff */
        .weak           $__internal_1_$__cuda_sm3x_div_rn_noftz_f32_slowpath
        .type           $__internal_1_$__cuda_sm3x_div_rn_noftz_f32_slowpath,@function
        .size           $__internal_1_$__cuda_sm3x_div_rn_noftz_f32_slowpath,(.L_x_124 - $__internal_1_$__cuda_sm3x_div_rn_noftz_f32_slowpath)
$__internal_1_$__cuda_sm3x_div_rn_noftz_f32_slowpath:
[----:B------:R-:W-:Y:S01]  /*2f20*/  SHF.R.U32.HI R7, RZ, 0x17, R3 ;  /* 0x00000017ff077819 */ /* 0x000fe20000011603 */
[----:B------:R-:W-:Y:S01]  /*2f30*/  IMAD.MOV.U32 R9, RZ, RZ, 0x40000000 ;  /* 0x40000000ff097424 */ /* 0x000fe200078e00ff */
[----:B------:R-:W-:Y:S02]  /*2f40*/  SHF.R.U32.HI R0, RZ, 0x17, R6 ;  /* 0x00000017ff007819 */ /* 0x000fe40000011606 */
[----:B------:R-:W-:Y:S02]  /*2f50*/  LOP3.LUT R15, R7, 0xff, RZ, 0xc0, !PT ;  /* 0x000000ff070f7812 */ /* 0x000fe400078ec0ff */
[----:B------:R-:W-:-:S03]  /*2f60*/  LOP3.LUT R7, R0, 0xff, RZ, 0xc0, !PT ;  /* 0x000000ff00077812 */ /* 0x000fc600078ec0ff */
[----:B------:R-:W-:Y:S02]  /*2f70*/  VIADD R12, R15, 0xffffffff ;  /* 0xffffffff0f0c7836 */ /* 0x000fe40000000000 */
[----:B------:R-:W-:-:S03]  /*2f80*/  VIADD R11, R7, 0xffffffff ;  /* 0xffffffff070b7836 */ /* 0x000fc60000000000 */
[----:B------:R-:W-:-:S04]  /*2f90*/  ISETP.GT.U32.AND P0, PT, R12, 0xfd, PT ;  /* 0x000000fd0c00780c */ /* 0x000fc80003f04070 */
[----:B------:R-:W-:-:S13]  /*2fa0*/  ISETP.GT.U32.OR P0, PT, R11, 0xfd, P0 ;  /* 0x000000fd0b00780c */ /* 0x000fda0000704470 */
[----:B------:R-:W-:Y:S01]  /*2fb0*/  @!P0 IMAD.MOV.U32 R10, RZ, RZ, RZ ;  /* 0x000000ffff0a8224 */ /* 0x000fe200078e00ff */
[----:B------:R-:W-:Y:S06]  /*2fc0*/  @!P0 BRA `(.L_x_40) ;  /* 0x0000000000608947 */ /* 0x000fec0003800000 */
[----:B------:R-:W-:Y:S01]  /*2fd0*/  IMAD.MOV.U32 R0, RZ, RZ, 0x40000000 ;  /* 0x40000000ff007424 */ /* 0x000fe200078e00ff */
[----:B------:R-:W-:-:S04]  /*2fe0*/  FSETP.GTU.FTZ.AND P1, PT, |R3|, +INF , PT ;  /* 0x7f8000000300780b */ /* 0x000fc80003f3c200 */
[----:B------:R-:W-:-:S04]  /*2ff0*/  FSETP.GTU.FTZ.AND P0, PT, |R0|, +INF , PT ;  /* 0x7f8000000000780b */ /* 0x000fc80003f1c200 */
[----:B------:R-:W-:-:S13]  /*3000*/  PLOP3.LUT P0, PT, P0, P1, PT, 0xf8, 0x8f ;  /* 0x00000000008f781c */ /* 0x000fda0000703f70 */
[----:B------:R-:W-:Y:S05]  /*3010*/  @P0 BRA `(.L_x_41) ;  /* 0x0000000400440947 */ /* 0x000fea0003800000 */
[----:B------:R-:W-:-:S13]  /*3020*/  LOP3.LUT P0, RZ, R3, 0x7fffffff, R9, 0xc8, !PT ;  /* 0x7fffffff03ff7812 */ /* 0x000fda000780c809 */
[----:B------:R-:W-:Y:S05]  /*3030*/  @!P0 BRA `(.L_x_42) ;  /* 0x0000000400348947 */ /* 0x000fea0003800000 */
[C---:B------:R-:W-:Y:S02]  /*3040*/  FSETP.NEU.FTZ.AND P0, PT, |R0|.reuse, +INF , PT ;  /* 0x7f8000000000780b */ /* 0x040fe40003f1d200 */
[----:B------:R-:W-:Y:S02]  /*3050*/  FSETP.NEU.FTZ.AND P2, PT, |R3|, +INF , PT ;  /* 0x7f8000000300780b */ /* 0x000fe40003f5d200 */
[----:B------:R-:W-:-:S11]  /*3060*/  FSETP.NEU.FTZ.AND P1, PT, |R0|, +INF , PT ;  /* 0x7f8000000000780b */ /* 0x000fd60003f3d200 */
[----:B------:R-:W-:Y:S05]  /*3070*/  @!P2 BRA !P0, `(.L_x_42) ;  /* 0x000000040024a947 */ /* 0x000fea0004000000 */
[----:B------:R-:W-:-:S04]  /*3080*/  LOP3.LUT P0, RZ, R9, 0x7fffffff, RZ, 0xc0, !PT ;  /* 0x7fffffff09ff7812 */ /* 0x000fc8000780c0ff */
[----:B------:R-:W-:-:S13]  /*3090*/  PLOP3.LUT P0, PT, P2, P0, PT, 0x2f, 0xf2 ;  /* 0x0000000000f2781c */ /* 0x000fda0001700577 */
[----:B------:R-:W-:Y:S05]  /*30a0*/  @P0 BRA `(.L_x_43) ;  /* 0x0000000400100947 */ /* 0x000fea0003800000 */
[----:B------:R-:W-:-:S04]  /*30b0*/  LOP3.LUT P0, RZ, R3, 0x7fffffff, RZ, 0xc0, !PT ;  /* 0x7fffffff03ff7812 */ /* 0x000fc8000780c0ff */
[----:B------:R-:W-:-:S13]  /*30c0*/  PLOP3.LUT P0, PT, P1, P0, PT, 0x2f, 0xf2 ;  /* 0x0000000000f2781c */ /* 0x000fda0000f00577 */
[----:B------:R-:W-:Y:S05]  /*30d0*/  @P0 BRA `(.L_x_44) ;  /* 0x0000000000f80947 */ /* 0x000fea0003800000 */
[----:B------:R-:W-:Y:S02]  /*30e0*/  ISETP.GE.AND P0, PT, R11, RZ, PT ;  /* 0x000000ff0b00720c */ /* 0x000fe40003f06270 */
[----:B------:R-:W-:-:S11]  /*30f0*/  ISETP.GE.AND P1, PT, R12, RZ, PT ;  /* 0x000000ff0c00720c */ /* 0x000fd60003f26270 */
[----:B------:R-:W-:Y:S02]  /*3100*/  @P0 IMAD.MOV.U32 R10, RZ, RZ, RZ ;  /* 0x000000ffff0a0224 */ /* 0x000fe400078e00ff */
[----:B------:R-:W-:Y:S01]  /*3110*/  @!P0 FFMA R9, R0, 1.84467440737095516160e+19, RZ ;  /* 0x5f80000000098823 */ /* 0x000fe200000000ff */
[----:B------:R-:W-:Y:S02]  /*3120*/  @!P0 IMAD.MOV.U32 R10, RZ, RZ, -0x40 ;  /* 0xffffffc0ff0a8424 */ /* 0x000fe400078e00ff */
[----:B------:R-:W-:Y:S02]  /*3130*/  @!P1 FFMA R3, R3, 1.84467440737095516160e+19, RZ ;  /* 0x5f80000003039823 */ /* 0x000fe400000000ff */
[----:B------:R-:W-:-:S07]  /*3140*/  @!P1 VIADD R10, R10, 0x40 ;  /* 0x000000400a0a9836 */ /* 0x000fce0000000000 */
.L_x_40:
[----:B------:R-:W-:Y:S01]  /*3150*/  LEA R0, R15, 0xc0800000, 0x17 ;  /* 0xc08000000f007811 */ /* 0x000fe200078eb8ff */
[----:B------:R-:W-:-:S04]  /*3160*/  VIADD R12, R7, 0xffffff81 ;  /* 0xffffff81070c7836 */ /* 0x000fc80000000000 */
[----:B------:R-:W-:Y:S02]  /*3170*/  IMAD.IADD R3, R3, 0x1, -R0 ;  /* 0x0000000103037824 */ /* 0x000fe400078e0a00 */
[C---:B------:R-:W-:Y:S02]  /*3180*/  IMAD R0, R12.reuse, -0x800000, R9 ;  /* 0xff8000000c007824 */ /* 0x040fe400078e0209 */
[----:B------:R0:W1:Y:S01]  /*3190*/  MUFU.RCP R11, R3 ;  /* 0x00000003000b7308 */ /* 0x0000620000001000 */
[----:B------:R-:W-:Y:S01]  /*31a0*/  FADD.FTZ R13, -R3, -RZ ;  /* 0x800000ff030d7221 */ /* 0x000fe20000010100 */
[----:B0-----:R-:W-:-:S05]  /*31b0*/  IADD3 R3, PT, PT, R12, 0x7f, -R15 ;  /* 0x0000007f0c037810 */ /* 0x001fca0007ffe80f */
[----:B------:R-:W-:Y:S02]  /*31c0*/  IMAD.IADD R3, R3, 0x1, R10 ;  /* 0x0000000103037824 */ /* 0x000fe400078e020a */
[----:B-1----:R-:W-:-:S04]  /*31d0*/  FFMA R14, R11, R13, 1 ;  /* 0x3f8000000b0e7423 */ /* 0x002fc8000000000d */
[----:B------:R-:W-:-:S04]  /*31e0*/  FFMA R16, R11, R14, R11 ;  /* 0x0000000e0b107223 */ /* 0x000fc8000000000b */
[----:B------:R-:W-:-:S04]  /*31f0*/  FFMA R7, R0, R16, RZ ;  /* 0x0000001000077223 */ /* 0x000fc800000000ff */
[----:B------:R-:W-:-:S04]  /*3200*/  FFMA R14, R13, R7, R0 ;  /* 0x000000070d0e7223 */ /* 0x000fc80000000000 */
[----:B------:R-:W-:-:S04]  /*3210*/  FFMA R11, R16, R14, R7 ;  /* 0x0000000e100b7223 */ /* 0x000fc80000000007 */
[----:B------:R-:W-:-:S04]  /*3220*/  FFMA R14, R13, R11, R0 ;  /* 0x0000000b0d0e7223 */ /* 0x000fc80000000000 */
[----:B------:R-:W-:-:S05]  /*3230*/  FFMA R7, R16, R14, R11 ;  /* 0x0000000e10077223 */ /* 0x000fca000000000b */
[----:B------:R-:W-:-:S04]  /*3240*/  SHF.R.U32.HI R0, RZ, 0x17, R7 ;  /* 0x00000017ff007819 */ /* 0x000fc80000011607 */
[----:B------:R-:W-:-:S05]  /*3250*/  LOP3.LUT R0, R0, 0xff, RZ, 0xc0, !PT ;  /* 0x000000ff00007812 */ /* 0x000fca00078ec0ff */
[----:B------:R-:W-:-:S04]  /*3260*/  IMAD.IADD R12, R0, 0x1, R3 ;  /* 0x00000001000c7824 */ /* 0x000fc800078e0203 */
[----:B------:R-:W-:-:S05]  /*3270*/  VIADD R0, R12, 0xffffffff ;  /* 0xffffffff0c007836 */ /* 0x000fca0000000000 */
[----:B------:R-:W-:-:S13]  /*3280*/  ISETP.GE.U32.AND P0, PT, R0, 0xfe, PT ;  /* 0x000000fe0000780c */ /* 0x000fda0003f06070 */
[----:B------:R-:W-:Y:S05]  /*3290*/  @!P0 BRA `(.L_x_45) ;  /* 0x0000000000808947 */ /* 0x000fea0003800000 */
[----:B------:R-:W-:-:S13]  /*32a0*/  ISETP.GT.AND P0, PT, R12, 0xfe, PT ;  /* 0x000000fe0c00780c */ /* 0x000fda0003f04270 */
[----:B------:R-:W-:Y:S05]  /*32b0*/  @P0 BRA `(.L_x_46) ;  /* 0x00000000006c0947 */ /* 0x000fea0003800000 */
[----:B------:R-:W-:-:S13]  /*32c0*/  ISETP.GE.AND P0, PT, R12, 0x1, PT ;  /* 0x000000010c00780c */ /* 0x000fda0003f06270 */
[----:B------:R-:W-:Y:S05]  /*32d0*/  @P0 BRA `(.L_x_47) ;  /* 0x0000000000980947 */ /* 0x000fea0003800000 */
[----:B------:R-:W-:Y:S02]  /*32e0*/  ISETP.GE.AND P0, PT, R12, -0x18, PT ;  /* 0xffffffe80c00780c */ /* 0x000fe40003f06270 */
[----:B------:R-:W-:-:S11]  /*32f0*/  LOP3.LUT R7, R7, 0x80000000, RZ, 0xc0, !PT ;  /* 0x8000000007077812 */ /* 0x000fd600078ec0ff */
[----:B------:R-:W-:Y:S05]  /*3300*/  @!P0 BRA `(.L_x_47) ;  /* 0x00000000008c8947 */ /* 0x000fea0003800000 */
[-CC-:B------:R-:W-:Y:S01]  /*3310*/  FFMA.RZ R0, R16, R14.reuse, R11.reuse ;  /* 0x0000000e10007223 */ /* 0x180fe2000000c00b */
[----:B------:R-:W-:Y:S02]  /*3320*/  VIADD R10, R12, 0x20 ;  /* 0x000000200c0a7836 */ /* 0x000fe40000000000 */
[-CC-:B------:R-:W-:Y:S01]  /*3330*/  FFMA.RM R3, R16, R14.reuse, R11.reuse ;  /* 0x0000000e10037223 */ /* 0x180fe2000000400b */
[----:B------:R-:W-:Y:S02]  /*3340*/  ISETP.NE.AND P2, PT, R12, RZ, PT ;  /* 0x000000ff0c00720c */ /* 0x000fe40003f45270 */
[----:B------:R-:W-:Y:S01]  /*3350*/  LOP3.LUT R9, R0, 0x7fffff, RZ, 0xc0, !PT ;  /* 0x007fffff00097812 */ /* 0x000fe200078ec0ff */
[----:B------:R-:W-:Y:S01]  /*3360*/  FFMA.RP R0, R16, R14, R11 ;  /* 0x0000000e10007223 */ /* 0x000fe2000000800b */
[----:B------:R-:W-:Y:S01]  /*3370*/  IMAD.MOV R11, RZ, RZ, -R12 ;  /* 0x000000ffff0b7224 */ /* 0x000fe200078e0a0c */
[----:B------:R-:W-:Y:S02]  /*3380*/  ISETP.NE.AND P1, PT, R12, RZ, PT ;  /* 0x000000ff0c00720c */ /* 0x000fe40003f25270 */
[----:B------:R-:W-:-:S02]  /*3390*/  LOP3.LUT R9, R9, 0x800000, RZ, 0xfc, !PT ;  /* 0x0080000009097812 */ /* 0x000fc400078efcff */
[----:B------:R-:W-:Y:S02]  /*33a0*/  FSETP.NEU.FTZ.AND P0, PT, R0, R3, PT ;  /* 0x000000030000720b */ /* 0x000fe40003f1d000 */
[----:B------:R-:W-:Y:S02]  /*33b0*/  SHF.L.U32 R10, R9, R10, RZ ;  /* 0x0000000a090a7219 */ /* 0x000fe400000006ff */
[----:B------:R-:W-:Y:S02]  /*33c0*/  SEL R0, R11, RZ, P2 ;  /* 0x000000ff0b007207 */ /* 0x000fe40001000000 */
[----:B------:R-:W-:Y:S02]  /*33d0*/  ISETP.NE.AND P1, PT, R10, RZ, P1 ;  /* 0x000000ff0a00720c */ /* 0x000fe40000f25270 */
[----:B------:R-:W-:Y:S02]  /*33e0*/  SHF.R.U32.HI R0, RZ, R0, R9 ;  /* 0x00000000ff007219 */ /* 0x000fe40000011609 */
[----:B------:R-:W-:-:S02]  /*33f0*/  PLOP3.LUT P0, PT, P0, P1, PT, 0xf8, 0x8f ;  /* 0x00000000008f781c */ /* 0x000fc40000703f70 */
[----:B------:R-:W-:Y:S02]  /*3400*/  SHF.R.U32.HI R10, RZ, 0x1, R0 ;  /* 0x00000001ff0a7819 */ /* 0x000fe40000011600 */
[----:B------:R-:W-:-:S04]  /*3410*/  SEL R3, RZ, 0x1, !P0 ;  /* 0x00000001ff037807 */ /* 0x000fc80004000000 */
[----:B------:R-:W-:-:S04]  /*3420*/  LOP3.LUT R3, R3, 0x1, R10, 0xf8, !PT ;  /* 0x0000000103037812 */ /* 0x000fc800078ef80a */
[----:B------:R-:W-:-:S05]  /*3430*/  LOP3.LUT R3, R3, R0, RZ, 0xc0, !PT ;  /* 0x0000000003037212 */ /* 0x000fca00078ec0ff */
[----:B------:R-:W-:-:S05]  /*3440*/  IMAD.IADD R10, R10, 0x1, R3 ;  /* 0x000000010a0a7824 */ /* 0x000fca00078e0203 */
[----:B------:R-:W-:Y:S01]  /*3450*/  LOP3.LUT R7, R10, R7, RZ, 0xfc, !PT ;  /* 0x000000070a077212 */ /* 0x000fe200078efcff */
[----:B------:R-:W-:Y:S06]  /*3460*/  BRA `(.L_x_47) ;  /* 0x0000000000347947 */ /* 0x000fec0003800000 */
.L_x_46:
[----:B------:R-:W-:-:S04]  /*3470*/  LOP3.LUT R7, R7, 0x80000000, RZ, 0xc0, !PT ;  /* 0x8000000007077812 */ /* 0x000fc800078ec0ff */
[----:B------:R-:W-:Y:S01]  /*3480*/  LOP3.LUT R7, R7, 0x7f800000, RZ, 0xfc, !PT ;  /* 0x7f80000007077812 */ /* 0x000fe200078efcff */
[----:B------:R-:W-:Y:S06]  /*3490*/  BRA `(.L_x_47) ;  /* 0x0000000000287947 */ /* 0x000fec0003800000 */
.L_x_45:
[----:B------:R-:W-:Y:S01]  /*34a0*/  IMAD R7, R3, 0x800000, R7 ;  /* 0x0080000003077824 */ /* 0x000fe200078e0207 */
[----:B------:R-:W-:Y:S06]  /*34b0*/  BRA `(.L_x_47) ;  /* 0x0000000000207947 */ /* 0x000fec0003800000 */
.L_x_44:
[----:B------:R-:W-:-:S04]  /*34c0*/  LOP3.LUT R3, R3, 0x80000000, R9, 0x48, !PT ;  /* 0x8000000003037812 */ /* 0x000fc800078e4809 */
[----:B------:R-:W-:Y:S01]  /*34d0*/  LOP3.LUT R7, R3, 0x7f800000, RZ, 0xfc, !PT ;  /* 0x7f80000003077812 */ /* 0x000fe200078efcff */
[----:B------:R-:W-:Y:S06]  /*34e0*/  BRA `(.L_x_47) ;  /* 0x0000000000147947 */ /* 0x000fec0003800000 */
.L_x_43:
[----:B------:R-:W-:Y:S01]  /*34f0*/  LOP3.LUT R7, R3, 0x80000000, R9, 0x48, !PT ;  /* 0x8000000003077812 */ /* 0x000fe200078e4809 */
[----:B------:R-:W-:Y:S06]  /*3500*/  BRA `(.L_x_47) ;  /* 0x00000000000c7947 */ /* 0x000fec0003800000 */
.L_x_42:
[----:B------:R-:W0:Y:S01]  /*3510*/  MUFU.RSQ R7, -QNAN ;  /* 0xffc0000000077908 */ /* 0x000e220000001400 */
[----:B------:R-:W-:Y:S05]  /*3520*/  BRA `(.L_x_47) ;  /* 0x0000000000047947 */ /* 0x000fea0003800000 */
.L_x_41:
[----:B------:R-:W-:-:S07]  /*3530*/  FADD.FTZ R7, R0, R3 ;  /* 0x0000000300077221 */ /* 0x000fce0000010000 */
.L_x_47:
[----:B------:R-:W-:-:S04]  /*3540*/  IMAD.MOV.U32 R9, RZ, RZ, 0x0 ;  /* 0x00000000ff097424 */ /* 0x000fc800078e00ff */
[----:B0-----:R-:W-:Y:S05]  /*3550*/  RET.REL.NODEC R8 `(kvo_many_series_one_param_time_major_f32) ;  /* 0xffffffc808a87950 */ /* 0x001fea0003c3ffff */
.L_x_48:
[----:B------:R-:W-:-:S00]  /*3560*/  BRA `(.L_x_48) ;  /* 0xfffffffc00fc7947 */ /* 0x000fc0000383ffff */
[----:B------:R-:W-:-:S00]  /*3570*/  NOP ;  /* 0x0000000000007918 */ /* 0x000fc00000000000 */
        /* <DEDUP_REMOVED lines=8> */
.L_x_124:


//--------------------- .text.kvo_batch_f32       --------------------------
	.section	.text.kvo_batch_f32,"ax",@progbits
	.align	128
        .global         kvo_batch_f32
        .type           kvo_batch_f32,@function
        .size           kvo_batch_f32,(.L_x_125 - kvo_batch_f32)
        .other          kvo_batch_f32,@"STO_CUDA_ENTRY STV_DEFAULT"
kvo_batch_f32:
.text.kvo_batch_f32:
[----:B------:R-:W-:Y:S08]  /*0000*/  LDC R1, c[0x0][0x37c] ;  /* 0x0000df00ff017b82 */ /* 0x000ff00000000800 */
[----:B------:R-:W0:Y:S01]  /*0010*/  LDC R2, c[0x0][0x3a0] ;  /* 0x0000e800ff027b82 */ /* 0x000e220000000800 */
[----:B------:R-:W0:Y:S02]  /*0020*/  LDCU UR8, c[0x0][0x388] ;  /* 0x00007100ff0877ac */ /* 0x000e240008000800 */
[----:B0-----:R-:W-:-:S04]  /*0030*/  VIMNMX R0, PT, PT, R2, UR8, PT ;  /* 0x0000000802007c48 */ /* 0x001fc8000bfe0100 */
[----:B------:R-:W-:-:S13]  /*0040*/  ISETP.GE.AND P0, PT, R0, 0x1, PT ;  /* 0x000000010000780c */ /* 0x000fda0003f06270 */
[----:B------:R-:W-:Y:S05]  /*0050*/  @!P0 EXIT ;  /* 0x000000000000894d */ /* 0x000fea0003800000 */
[----:B------:R-:W0:Y:S01]  /*0060*/  S2R R19, SR_TID.X ;  /* 0x0000000000137919 */ /* 0x000e220000002100 */
[----:B------:R-:W1:Y:S01]  /*0070*/  LDCU UR4, c[0x0][0x360] ;  /* 0x00006c00ff0477ac */ /* 0x000e620008000800 */
[----:B------:R-:W2:Y:S01]  /*0080*/  S2R R13, SR_CTAID.X ;  /* 0x00000000000d7919 */ /* 0x000ea20000002500 */
[----:B-1----:R-:W-:Y:S01]  /*0090*/  USHF.R.U32.HI UR4, URZ, 0x5, UR4 ;  /* 0x00000005ff047899 */ /* 0x002fe20008011604 */
[----:B0-----:R-:W-:-:S05]  /*00a0*/  SHF.R.U32.HI R0, RZ, 0x5, R19 ;  /* 0x00000005ff007819 */ /* 0x001fca0000011613 */
[----:B--2---:R-:W-:-:S05]  /*00b0*/  IMAD R13, R13, UR4, R0 ;  /* 0x000000040d0d7c24 */ /* 0x004fca000f8e0200 */
[----:B------:R-:W-:-:S13]  /*00c0*/  ISETP.GE.AND P0, PT, R13, R2, PT ;  /* 0x000000020d00720c */ /* 0x000fda0003f06270 */
[----:B------:R-:W-:Y:S05]  /*00d0*/  @P0 EXIT ;  /* 0x000000000000094d */ /* 0x000fea0003800000 */
[----:B------:R-:W0:Y:S01]  /*00e0*/  LDC R5, c[0x0][0x38c] ;  /* 0x0000e300ff057b82 */ /* 0x000e220000000800 */
[----:B------:R-:W1:Y:S01]  /*00f0*/  LDCU UR5, c[0x0][0x370] ;  /* 0x00006e00ff0577ac */ /* 0x000e620008000800 */
[----:B------:R-:W-:Y:S01]  /*0100*/  LOP3.LUT R19, R19, 0x1f, RZ, 0xc0, !PT ;  /* 0x0000001f13137812 */ /* 0x000fe200078ec0ff */
[----:B------:R-:W2:Y:S01]  /*0110*/  LDCU.64 UR6, c[0x0][0x358] ;  /* 0x00006b00ff0677ac */ /* 0x000ea20008000a00 */
[----:B-1----:R-:W-:Y:S01]  /*0120*/  UIMAD UR4, UR4, UR5, URZ ;  /* 0x00000005040472a4 */ /* 0x002fe2000f8e02ff */
[----:B0-----:R-:W-:-:S05]  /*0130*/  VIADD R12, R5, 0x1 ;  /* 0x00000001050c7836 */ /* 0x001fca0000000000 */
[C---:B------:R-:W-:Y:S02]  /*0140*/  ISETP.GE.AND P0, PT, R12.reuse, UR8, PT ;  /* 0x000000080c007c0c */ /* 0x040fe4000bf06270 */
[----:B------:R-:W-:-:S11]  /*0150*/  VIMNMX R12, PT, PT, R12, UR8, PT ;  /* 0x000000080c0c7c48 */ /* 0x000fd6000bfe0100 */
[----:B--2---:R-:W-:Y:S05]  /*0160*/  @P0 BRA `(.L_x_49) ;  /* 0x00000014006c0947 */ /* 0x004fea0003800000 */
[----:B------:R-:W-:-:S05]  /*0170*/  VIADD R11, R5, 0x2 ;  /* 0x00000002050b7836 */ /* 0x000fca0000000000 */
[----:B------:R-:W-:-:S13]  /*0180*/  ISETP.GE.AND P0, PT, R11, UR8, PT ;  /* 0x000000080b007c0c */ /* 0x000fda000bf06270 */
[----:B------:R-:W-:Y:S05]  /*0190*/  @P0 BRA `(.L_x_50) ;  /* 0x0000000c00b40947 */ /* 0x000fea0003800000 */
[----:B------:R-:W0:Y:S08]  /*01a0*/  LDC.64 R2, c[0x0][0x3a8] ;  /* 0x0000ea00ff027b82 */ /* 0x000e300000000a00 */
[----:B------:R-:W1:Y:S01]  /*01b0*/  LDC.64 R14, c[0x0][0x380] ;  /* 0x0000e000ff0e7b82 */ /* 0x000e620000000a00 */
[----:B0-----:R-:W-:-:S03]  /*01c0*/  IMAD.WIDE.U32 R2, R19, 0x4, R2 ;  /* 0x0000000413027825 */ /* 0x001fc600078e0002 */
[----:B------:R-:W-:Y:S01]  /*01d0*/  IADD3 R10, P0, PT, R2, 0x400, RZ ;  /* 0x00000400020a7810 */ /* 0x000fe20007f1e0ff */
[----:B-1----:R-:W-:-:S04]  /*01e0*/  IMAD.WIDE R14, R5, 0x4, R14 ;  /* 0x00000004050e7825 */ /* 0x002fc800078e020e */
[----:B------:R-:W-:-:S08]  /*01f0*/  IMAD.X R9, RZ, RZ, R3, P0 ;  /* 0x000000ffff097224 */ /* 0x000fd000000e0603 */
.L_x_66:
[----:B------:R-:W0:Y:S08]  /*0200*/  LDC.64 R4, c[0x0][0x390] ;  /* 0x0000e400ff047b82 */ /* 0x000e300000000a00 */
[----:B-1----:R-:W1:Y:S01]  /*0210*/  LDC.64 R6, c[0x0][0x398] ;  /* 0x0000e600ff067b82 */ /* 0x002e620000000a00 */
[----:B0-----:R-:W-:-:S05]  /*0220*/  IMAD.WIDE R4, R13, 0x4, R4 ;  /* 0x000000040d047825 */ /* 0x001fca00078e0204 */
[----:B------:R-:W2:Y:S01]  /*0230*/  LDG.E.CONSTANT R3, desc[UR6][R4.64] ;  /* 0x0000000604037981 */ /* 0x000ea2000c1e9900 */
[----:B-1----:R-:W-:-:S05]  /*0240*/  IMAD.WIDE R6, R13, 0x4, R6 ;  /* 0x000000040d067825 */ /* 0x002fca00078e0206 */
[----:B------:R-:W2:Y:S01]  /*0250*/  LDG.E.CONSTANT R2, desc[UR6][R6.64] ;  /* 0x0000000606027981 */ /* 0x000ea2000c1e9900 */
[----:B------:R-:W-:Y:S01]  /*0260*/  BSSY B0, `(.L_x_51) ;  /* 0x00000db000007945 */ /* 0x000fe20003800000 */
[----:B--2---:R-:W-:-:S04]  /*0270*/  ISETP.GE.AND P0, PT, R2, R3, PT ;  /* 0x000000030200720c */ /* 0x004fc80003f06270 */
[----:B------:R-:W-:-:S13]  /*0280*/  ISETP.LT.OR P0, PT, R3, 0x1, !P0 ;  /* 0x000000010300780c */ /* 0x000fda0004701670 */
[----:B------:R-:W-:Y:S05]  /*0290*/  @P0 BRA `(.L_x_52) ;  /* 0x0000000c005c0947 */ /* 0x000fea0003800000 */
[----:B------:R-:W0:Y:S01]  /*02a0*/  LDC R6, c[0x0][0x388] ;  /* 0x0000e200ff067b82 */ /* 0x000e220000000800 */
[----:B------:R-:W1:Y:S01]  /*02b0*/  LDCU.64 UR8, c[0x0][0x3a8] ;  /* 0x00007500ff0877ac */ /* 0x000e620008000a00 */
[----:B------:R-:W-:Y:S01]  /*02c0*/  SHF.R.S32.HI R21, RZ, 0x1f, R13 ;  /* 0x0000001fff157819 */ /* 0x000fe2000001140d */
[----:B------:R-:W-:Y:S01]  /*02d0*/  BSSY.RECONVERGENT B1, `(.L_x_53) ;  /* 0x000005a000017945 */ /* 0x000fe20003800200 */
[----:B------:R-:W-:-:S03]  /*02e0*/  ISETP.GE.AND P0, PT, R19, R12, PT ;  /* 0x0000000c1300720c */ /* 0x000fc60003f06270 */
[-C--:B0-----:R-:W-:Y:S02]  /*02f0*/  IMAD R7, R21, R6.reuse, RZ ;  /* 0x0000000615077224 */ /* 0x081fe400078e02ff */
[----:B------:R-:W-:-:S05]  /*0300*/  IMAD.WIDE.U32 R4, R13, R6, RZ ;  /* 0x000000060d047225 */ /* 0x000fca00078e00ff */
[----:B------:R-:W-:Y:S02]  /*0310*/  IADD3 R7, PT, PT, R5, R7, RZ ;  /* 0x0000000705077210 */ /* 0x000fe40007ffe0ff */
[----:B-1----:R-:W-:-:S04]  /*0320*/  LEA R16, P1, R4, UR8, 0x2 ;  /* 0x0000000804107c11 */ /* 0x002fc8000f8210ff */
[----:B------:R-:W-:Y:S01]  /*0330*/  LEA.HI.X R17, R4, UR9, R7, 0x2, P1 ;  /* 0x0000000904117c11 */ /* 0x000fe200088f1407 */
[----:B------:R-:W-:Y:S08]  /*0340*/  @P0 BRA `(.L_x_54) ;  /* 0x0000000400480947 */ /* 0x000ff00003800000 */
[----:B------:R-:W-:Y:S01]  /*0350*/  LOP3.LUT R7, RZ, R19, RZ, 0x33, !PT ;  /* 0x00000013ff077212 */ /* 0x000fe200078e33ff */
[----:B------:R-:W-:Y:S04]  /*0360*/  BSSY.RECONVERGENT B2, `(.L_x_55) ;  /* 0x0000028000027945 */ /* 0x000fe80003800200 */
[----:B------:R-:W-:Y:S02]  /*0370*/  IMAD.IADD R8, R12, 0x1, R7 ;  /* 0x000000010c087824 */ /* 0x000fe400078e0207 */
[----:B------:R-:W-:-:S03]  /*0380*/  IMAD.MOV.U32 R7, RZ, RZ, R19 ;  /* 0x000000ffff077224 */ /* 0x000fc600078e0013 */
[C---:B------:R-:W-:Y:S02]  /*0390*/  ISETP.GE.U32.AND P0, PT, R8.reuse, 0x1e0, PT ;  /* 0x000001e00800780c */ /* 0x040fe40003f06070 */
[----:B------:R-:W-:-:S04]  /*03a0*/  LEA.HI R0, R8, 0x1, RZ, 0x1b ;  /* 0x0000000108007811 */ /* 0x000fc800078fd8ff */
[----:B------:R-:W-:-:S04]  /*03b0*/  LOP3.LUT R18, R0, 0xf, RZ, 0xc0, !PT ;  /* 0x0000000f00127812 */ /* 0x000fc800078ec0ff */
[----:B------:R-:W-:-:S03]  /*03c0*/  ISETP.NE.AND P1, PT, R18, RZ, PT ;  /* 0x000000ff1200720c */ /* 0x000fc60003f25270 */
[----:B------:R-:W-:Y:S10]  /*03d0*/  @!P0 BRA `(.L_x_56) ;  /* 0x0000000000808947 */ /* 0x000ff40003800000 */
[----:B------:R-:W-:Y:S01]  /*03e0*/  LEA.HI R7, R8, 0x1, RZ, 0x1b ;  /* 0x0000000108077811 */ /* 0x000fe200078fd8ff */
[----:B------:R-:W-:Y:S01]  /*03f0*/  IMAD R21, R21, R6, R5 ;  /* 0x0000000615157224 */ /* 0x000fe200078e0205 */
[C---:B------:R-:W-:Y:S02]  /*0400*/  LEA R8, P0, R4.reuse, R10, 0x2 ;  /* 0x0000000a04087211 */ /* 0x040fe400078010ff */
[----:B------:R-:W-:Y:S01]  /*0410*/  LOP3.LUT R6, R7, 0xffffff0, RZ, 0xc0, !PT ;  /* 0x0ffffff007067812 */ /* 0x000fe200078ec0ff */
[----:B------:R-:W-:Y:S01]  /*0420*/  IMAD.MOV.U32 R7, RZ, RZ, R19 ;  /* 0x000000ffff077224 */ /* 0x000fe200078e0013 */
[----:B------:R-:W-:Y:S02]  /*0430*/  LEA.HI.X R21, R4, R9, R21, 0x2, P0 ;  /* 0x0000000904157211 */ /* 0x000fe400000f1415 */
[----:B------:R-:W-:Y:S01]  /*0440*/  MOV R23, 0x7fffffff ;  /* 0x7fffffff00177802 */ /* 0x000fe20000000f00 */
[----:B------:R-:W-:-:S07]  /*0450*/  IMAD.MOV R6, RZ, RZ, -R6 ;  /* 0x000000ffff067224 */ /* 0x000fce00078e0a06 */
.L_x_57:
[----:B0-----:R-:W-:Y:S01]  /*0460*/  IMAD.MOV.U32 R4, RZ, RZ, R8 ;  /* 0x000000ffff047224 */ /* 0x001fe200078e0008 */
[----:B------:R-:W-:Y:S01]  /*0470*/  IADD3 R6, PT, PT, R6, 0x10, RZ ;  /* 0x0000001006067810 */ /* 0x000fe20007ffe0ff */
[----:B------:R-:W-:Y:S02]  /*0480*/  IMAD.MOV.U32 R5, RZ, RZ, R21 ;  /* 0x000000ffff057224 */ /* 0x000fe400078e0015 */
[----:B------:R-:W-:Y:S01]  /*0490*/  VIADD R7, R7, 0x200 ;  /* 0x0000020007077836 */ /* 0x000fe20000000000 */
[----:B------:R-:W-:Y:S02]  /*04a0*/  ISETP.NE.AND P0, PT, R6, RZ, PT ;  /* 0x000000ff0600720c */ /* 0x000fe40003f05270 */
[----:B------:R0:W-:Y:S01]  /*04b0*/  STG.E desc[UR6][R4.64+-0x400], R23 ;  /* 0xfffc001704007986 */ /* 0x0001e2000c101906 */
[----:B------:R-:W-:-:S03]  /*04c0*/  IADD3 R8, P2, PT, R4, 0x800, RZ ;  /* 0x0000080004087810 */ /* 0x000fc60007f5e0ff */
[----:B------:R0:W-:Y:S02]  /*04d0*/  STG.E desc[UR6][R4.64+-0x380], R23 ;  /* 0xfffc801704007986 */ /* 0x0001e4000c101906 */
[----:B------:R-:W-:Y:S02]  /*04e0*/  IMAD.X R21, RZ, RZ, R5, P2 ;  /* 0x000000ffff157224 */ /* 0x000fe400010e0605 */
[----:B------:R0:W-:Y:S04]  /*04f0*/  STG.E desc[UR6][R4.64+-0x300], R23 ;  /* 0xfffd001704007986 */ /* 0x0001e8000c101906 */
        /* <DEDUP_REMOVED lines=12> */
[----:B------:R0:W-:Y:S01]  /*05c0*/  STG.E desc[UR6][R4.64+0x380], R23 ;  /* 0x0003801704007986 */ /* 0x0001e2000c101906 */
[----:B------:R-:W-:Y:S05]  /*05d0*/  @P0 BRA `(.L_x_57) ;  /* 0xfffffffc00a00947 */ /* 0x000fea000383ffff */
.L_x_56:
[----:B------:R-:W-:Y:S05]  /*05e0*/  BSYNC.RECONVERGENT B2 ;  /* 0x0000000000027941 */ /* 0x000fea0003800200 */
.L_x_55:
[----:B------:R-:W-:Y:S05]  /*05f0*/  @!P1 BRA `(.L_x_54) ;  /* 0x00000000009c9947 */ /* 0x000fea0003800000 */
[----:B------:R-:W-:Y:S01]  /*0600*/  VIADD R18, R18, 0xffffffff ;  /* 0xffffffff12127836 */ /* 0x000fe20000000000 */
[----:B------:R-:W-:Y:S01]  /*0610*/  LOP3.LUT R6, R0, 0x7, RZ, 0xc0, !PT ;  /* 0x0000000700067812 */ /* 0x000fe200078ec0ff */
[----:B------:R-:W-:Y:S03]  /*0620*/  BSSY.RECONVERGENT B2, `(.L_x_58) ;  /* 0x000000f000027945 */ /* 0x000fe60003800200 */
[----:B------:R-:W-:Y:S02]  /*0630*/  ISETP.GE.U32.AND P0, PT, R18, 0x7, PT ;  /* 0x000000071200780c */ /* 0x000fe40003f06070 */
[----:B------:R-:W-:-:S11]  /*0640*/  ISETP.NE.AND P1, PT, R6, RZ, PT ;  /* 0x000000ff0600720c */ /* 0x000fd60003f25270 */
[----:B------:R-:W-:Y:S05]  /*0650*/  @!P0 BRA `(.L_x_59) ;  /* 0x00000000002c8947 */ /* 0x000fea0003800000 */
[----:B------:R-:W-:Y:S01]  /*0660*/  MOV R21, 0x7fffffff ;  /* 0x7fffffff00157802 */ /* 0x000fe20000000f00 */
[----:B0-----:R-:W-:-:S04]  /*0670*/  IMAD.WIDE.U32 R4, R7, 0x4, R16 ;  /* 0x0000000407047825 */ /* 0x001fc800078e0010 */
[----:B------:R-:W-:Y:S01]  /*0680*/  VIADD R7, R7, 0x100 ;  /* 0x0000010007077836 */ /* 0x000fe20000000000 */
[----:B------:R1:W-:Y:S04]  /*0690*/  STG.E desc[UR6][R4.64], R21 ;  /* 0x0000001504007986 */ /* 0x0003e8000c101906 */
[----:B------:R1:W-:Y:S04]  /*06a0*/  STG.E desc[UR6][R4.64+0x80], R21 ;  /* 0x0000801504007986 */ /* 0x0003e8000c101906 */
[----:B------:R1:W-:Y:S04]  /*06b0*/  STG.E desc[UR6][R4.64+0x100], R21 ;  /* 0x0001001504007986 */ /* 0x0003e8000c101906 */
[----:B------:R1:W-:Y:S04]  /*06c0*/  STG.E desc[UR6][R4.64+0x180], R21 ;  /* 0x0001801504007986 */ /* 0x0003e8000c101906 */
[----:B------:R1:W-:Y:S04]  /*06d0*/  STG.E desc[UR6][R4.64+0x200], R21 ;  /* 0x0002001504007986 */ /* 0x0003e8000c101906 */
[----:B------:R1:W-:Y:S04]  /*06e0*/  STG.E desc[UR6][R4.64+0x280], R21 ;  /* 0x0002801504007986 */ /* 0x0003e8000c101906 */
[----:B------:R1:W-:Y:S04]  /*06f0*/  STG.E desc[UR6][R4.64+0x300], R21 ;  /* 0x0003001504007986 */ /* 0x0003e8000c101906 */
[----:B------:R1:W-:Y:S02]  /*0700*/  STG.E desc[UR6][R4.64+0x380], R21 ;  /* 0x0003801504007986 */ /* 0x0003e4000c101906 */
.L_x_59:
[----:B------:R-:W-:Y:S05]  /*0710*/  BSYNC.RECONVERGENT B2 ;  /* 0x0000000000027941 */ /* 0x000fea0003800200 */
.L_x_58:
[----:B------:R-:W-:Y:S05]  /*0720*/  @!P1 BRA `(.L_x_54) ;  /* 0x0000000000509947 */ /* 0x000fea0003800000 */
[----:B------:R-:W-:Y:S01]  /*0730*/  VIADD R6, R6, 0xffffffff ;  /* 0xffffffff06067836 */ /* 0x000fe20000000000 */
[----:B------:R-:W-:-:S04]  /*0740*/  LOP3.LUT R0, R0, 0x3, RZ, 0xc0, !PT ;  /* 0x0000000300007812 */ /* 0x000fc800078ec0ff */
[----:B------:R-:W-:Y:S02]  /*0750*/  ISETP.GE.U32.AND P0, PT, R6, 0x3, PT ;  /* 0x000000030600780c */ /* 0x000fe40003f06070 */
[----:B------:R-:W-:-:S11]  /*0760*/  ISETP.NE.AND P1, PT, R0, RZ, PT ;  /* 0x000000ff0000720c */ /* 0x000fd60003f25270 */
[----:B-1----:R-:W-:Y:S02]  /*0770*/  @P0 IMAD.MOV.U32 R21, RZ, RZ, 0x7fffffff ;  /* 0x7fffffffff150424 */ /* 0x002fe400078e00ff */
[C---:B0-----:R-:W-:Y:S01]  /*0780*/  @P0 IMAD.WIDE.U32 R4, R7.reuse, 0x4, R16 ;  /* 0x0000000407040825 */ /* 0x041fe200078e0010 */
[----:B------:R-:W-:-:S04]  /*0790*/  @P0 IADD3 R7, PT, PT, R7, 0x80, RZ ;  /* 0x0000008007070810 */ /* 0x000fc80007ffe0ff */
[----:B------:R2:W-:Y:S04]  /*07a0*/  @P0 STG.E desc[UR6][R4.64], R21 ;  /* 0x0000001504000986 */ /* 0x0005e8000c101906 */
[----:B------:R2:W-:Y:S04]  /*07b0*/  @P0 STG.E desc[UR6][R4.64+0x80], R21 ;  /* 0x0000801504000986 */ /* 0x0005e8000c101906 */
[----:B------:R2:W-:Y:S04]  /*07c0*/  @P0 STG.E desc[UR6][R4.64+0x100], R21 ;  /* 0x0001001504000986 */ /* 0x0005e8000c101906 */
[----:B------:R2:W-:Y:S01]  /*07d0*/  @P0 STG.E desc[UR6][R4.64+0x180], R21 ;  /* 0x0001801504000986 */ /* 0x0005e2000c101906 */
[----:B------:R-:W-:Y:S05]  /*07e0*/  @!P1 BRA `(.L_x_54) ;  /* 0x0000000000209947 */ /* 0x000fea0003800000 */
[----:B--2---:R-:W-:Y:S01]  /*07f0*/  IMAD.WIDE.U32 R4, R7, 0x4, R16 ;  /* 0x0000000407047825 */ /* 0x004fe200078e0010 */
[----:B------:R-:W-:-:S03]  /*0800*/  ISETP.NE.AND P0, PT, R0, 0x1, PT ;  /* 0x000000010000780c */ /* 0x000fc60003f05270 */
[----:B------:R-:W-:-:S05]  /*0810*/  IMAD.MOV.U32 R7, RZ, RZ, 0x7fffffff ;  /* 0x7fffffffff077424 */ /* 0x000fca00078e00ff */
[----:B------:R3:W-:Y:S05]  /*0820*/  STG.E desc[UR6][R4.64], R7 ;  /* 0x0000000704007986 */ /* 0x0007ea000c101906 */
[----:B------:R-:W-:Y:S05]  /*0830*/  @!P0 BRA `(.L_x_54) ;  /* 0x00000000000c8947 */ /* 0x000fea0003800000 */
[----:B------:R-:W-:Y:S01]  /*0840*/  ISETP.NE.AND P0, PT, R0, 0x2, PT ;  /* 0x000000020000780c */ /* 0x000fe20003f05270 */
[----:B------:R4:W-:-:S12]  /*0850*/  STG.E desc[UR6][R4.64+0x80], R7 ;  /* 0x0000800704007986 */ /* 0x0009d8000c101906 */
[----:B------:R4:W-:Y:S02]  /*0860*/  @P0 STG.E desc[UR6][R4.64+0x100], R7 ;  /* 0x0001000704000986 */ /* 0x0009e4000c101906 */
.L_x_54:
[----:B------:R-:W-:Y:S05]  /*0870*/  BSYNC.RECONVERGENT B1 ;  /* 0x0000000000017941 */ /* 0x000fea0003800200 */
.L_x_53:
[----:B------:R-:W-:Y:S01]  /*0880*/  VIADD R3, R3, 0x1 ;  /* 0x0000000103037836 */ /* 0x000fe20000000000 */
[----:B------:R-:W-:Y:S01]  /*0890*/  BSSY.RECONVERGENT B1, `(.L_x_60) ;  /* 0x0000010000017945 */ /* 0x000fe20003800200 */
[----:B01234-:R-:W-:Y:S01]  /*08a0*/  IMAD.MOV.U32 R4, RZ, RZ, 0x40000000 ;  /* 0x40000000ff047424 */ /* 0x01ffe200078e00ff */
[----:B------:R-:W-:Y:S02]  /*08b0*/  ISETP.NE.AND P2, PT, R19, RZ, PT ;  /* 0x000000ff1300720c */ /* 0x000fe40003f45270 */
[----:B------:R-:W-:-:S04]  /*08c0*/  I2FP.F32.U32 R5, R3 ;  /* 0x0000000300057245 */ /* 0x000fc80000201000 */
        /* <DEDUP_REMOVED lines=8> */
[----:B------:R-:W-:Y:S02]  /*0950*/  MOV R3, R5 ;  /* 0x0000000500037202 */ /* 0x000fe40000000f00 */
[----:B------:R-:W-:-:S07]  /*0960*/  MOV R6, 0x980 ;  /* 0x0000098000067802 */ /* 0x000fce0000000f00 */
[----:B------:R-:W-:Y:S05]  /*0970*/  CALL.REL.NOINC `($__internal_2_$__cuda_sm3x_div_rn_noftz_f32_slowpath) ;  /* 0x0000001c00647944 */ /* 0x000fea0003c00000 */
[----:B------:R-:W-:-:S07]  /*0980*/  IMAD.MOV.U32 R8, RZ, RZ, R0 ;  /* 0x000000ffff087224 */ /* 0x000fce00078e0000 */
.L_x_61:
[----:B------:R-:W-:Y:S05]  /*0990*/  BSYNC.RECONVERGENT B1 ;  /* 0x0000000000017941 */ /* 0x000fea0003800200 */
.L_x_60:
[----:B------:R-:W-:Y:S01]  /*09a0*/  VIADD R2, R2, 0x1 ;  /* 0x0000000102027836 */ /* 0x000fe20000000000 */
[----:B------:R-:W-:Y:S04]  /*09b0*/  BSSY.RECONVERGENT B1, `(.L_x_62) ;  /* 0x000000e000017945 */ /* 0x000fe80003800200 */
[----:B------:R-:W-:-:S04]  /*09c0*/  I2FP.F32.S32 R5, R2 ;  /* 0x0000000200057245 */ /* 0x000fc80000201400 */
        /* <DEDUP_REMOVED lines=10> */
[----:B------:R-:W-:Y:S05]  /*0a70*/  CALL.REL.NOINC `($__internal_2_$__cuda_sm3x_div_rn_noftz_f32_slowpath) ;  /* 0x0000001c00247944 */ /* 0x000fea0003c00000 */
[----:B------:R-:W-:-:S07]  /*0a80*/  MOV R7, R0 ;  /* 0x0000000000077202 */ /* 0x000fce0000000f00 */
.L_x_63:
[----:B------:R-:W-:Y:S05]  /*0a90*/  BSYNC.RECONVERGENT B1 ;  /* 0x0000000000017941 */ /* 0x000fea0003800200 */
.L_x_62:
[----:B------:R-:W2:Y:S01]  /*0aa0*/  LDG.E.CONSTANT R6, desc[UR6][R14.64+0x4] ;  /* 0x000004060e067981 */ /* 0x000ea2000c1e9900 */
[----:B------:R-:W0:Y:S01]  /*0ab0*/  @!P2 LDC R21, c[0x0][0x38c] ;  /* 0x0000e300ff15ab82 */ /* 0x000e220000000800 */
[----:B------:R-:W-:Y:S01]  /*0ac0*/  FADD R5, -R7, 1 ;  /* 0x3f80000007057421 */ /* 0x000fe20000000100 */
[----:B------:R-:W-:Y:S02]  /*0ad0*/  IMAD.MOV.U32 R4, RZ, RZ, R11 ;  /* 0x000000ffff047224 */ /* 0x000fe400078e000b */
[----:B0-----:R-:W-:-:S05]  /*0ae0*/  @!P2 IMAD.WIDE R20, R21, 0x4, R16 ;  /* 0x000000041514a825 */ /* 0x001fca00078e0210 */
[----:B------:R0:W-:Y:S02]  /*0af0*/  @!P2 STG.E desc[UR6][R20.64+0x4], RZ ;  /* 0x000004ff1400a986 */ /* 0x0001e4000c101906 */
[----:B0-2---:R-:W-:-:S07]  /*0b00*/  IMAD.MOV.U32 R2, RZ, RZ, R6 ;  /* 0x000000ffff027224 */ /* 0x005fce00078e0006 */
.L_x_65:
[----:B------:R-:W0:Y:S01]  /*0b10*/  LDC R3, c[0x0][0x388] ;  /* 0x0000e200ff037b82 */ /* 0x000e220000000800 */
[----:B------:R-:W-:Y:S02]  /*0b20*/  IMAD.IADD R0, R19, 0x1, R4 ;  /* 0x0000000113007824 */ /* 0x000fe400078e0204 */
[----:B------:R-:W-:-:S03]  /*0b30*/  HFMA2 R26, -RZ, RZ, 0, 0 ;  /* 0x00000000ff1a7431 */ /* 0x000fc600000001ff */
[----:B0-----:R-:W-:-:S13]  /*0b40*/  ISETP.GE.AND P0, PT, R0, R3, PT ;  /* 0x000000030000720c */ /* 0x001fda0003f06270 */
[----:B------:R-:W0:Y:S02]  /*0b50*/  @!P0 LDC.64 R20, c[0x0][0x380] ;  /* 0x0000e000ff148b82 */ /* 0x000e240000000a00 */
[----:B0-----:R-:W-:-:S05]  /*0b60*/  @!P0 IMAD.WIDE R20, R0, 0x4, R20 ;  /* 0x0000000400148825 */ /* 0x001fca00078e0214 */
[----:B------:R-:W2:Y:S01]  /*0b70*/  @!P0 LDG.E.CONSTANT R26, desc[UR6][R20.64] ;  /* 0x00000006141a8981 */ /* 0x000ea2000c1e9900 */
[----:B------:R-:W-:Y:S01]  /*0b80*/  UMOV UR5, 0xffffffff ;  /* 0xffffffff00057882 */ /* 0x000fe20000000000 */
[C---:B------:R-:W-:Y:S01]  /*0b90*/  ISETP.GE.U32.AND P1, PT, R19.reuse, 0x10, PT ;  /* 0x000000101300780c */ /* 0x040fe20003f26070 */
[----:B------:R-:W-:Y:S01]  /*0ba0*/  FADD R27, -R8, 1 ;  /* 0x3f800000081b7421 */ /* 0x000fe20000000100 */
[C---:B------:R-:W-:Y:S02]  /*0bb0*/  ISETP.GE.U32.AND P2, PT, R19.reuse, 0x8, PT ;  /* 0x000000081300780c */ /* 0x040fe40003f46070 */
[C---:B------:R-:W-:Y:S02]  /*0bc0*/  ISETP.GE.U32.AND P3, PT, R19.reuse, 0x4, PT ;  /* 0x000000041300780c */ /* 0x040fe40003f66070 */
[C---:B------:R-:W-:Y:S02]  /*0bd0*/  ISETP.GE.U32.AND P4, PT, R19.reuse, 0x2, PT ;  /* 0x000000021300780c */ /* 0x040fe40003f86070 */
[----:B------:R-:W-:Y:S01]  /*0be0*/  ISETP.NE.AND P5, PT, R19, RZ, PT ;  /* 0x000000ff1300720c */ /* 0x000fe20003fa5270 */
[C---:B--2---:R-:W-:Y:S01]  /*0bf0*/  FMUL R24, R26.reuse, R8 ;  /* 0x000000081a187220 */ /* 0x044fe20000400000 */
[----:B------:R-:W-:Y:S01]  /*0c00*/  FMUL R26, R26, R7 ;  /* 0x000000071a1a7220 */ /* 0x000fe20000400000 */
[----:B-1----:R-:W-:Y:S10]  /*0c10*/  BRA.DIV UR5, `(.L_x_64) ;  /* 0x0000001205387947 */ /* 0x002ff4000b800000 */
[----:B------:R-:W0:Y:S04]  /*0c20*/  SHFL.UP PT, R29, R24, 0x1, RZ ;  /* 0x04200000181d7989 */ /* 0x000e2800000e00ff */
[----:B------:R-:W1:Y:S04]  /*0c30*/  SHFL.UP PT, R28, R26, 0x1, RZ ;  /* 0x042000001a1c7989 */ /* 0x000e6800000e00ff */
[----:B------:R-:W2:Y:S04]  /*0c40*/  SHFL.UP PT, R25, R27, 0x1, RZ ;  /* 0x042000001b197989 */ /* 0x000ea800000e00ff */
[----:B------:R-:W3:Y:S01]  /*0c50*/  SHFL.UP PT, R22, R5, 0x1, RZ ;  /* 0x0420000005167989 */ /* 0x000ee200000e00ff */
[----:B0-----:R-:W-:Y:S01]  /*0c60*/  @P5 FFMA R24, R27, R29, R24 ;  /* 0x0000001d1b185223 */ /* 0x001fe20000000018 */
[----:B-1----:R-:W-:-:S04]  /*0c70*/  @P5 FFMA R26, R5, R28, R26 ;  /* 0x0000001c051a5223 */ /* 0x002fc8000000001a */
[----:B------:R-:W0:Y:S01]  /*0c80*/  SHFL.UP PT, R18, R24, 0x2, RZ ;  /* 0x0440000018127989 */ /* 0x000e2200000e00ff */
[----:B--2---:R-:W-:-:S03]  /*0c90*/  FSEL R20, R25, 1, P5 ;  /* 0x3f80000019147808 */ /* 0x004fc60002800000 */
[----:B------:R-:W1:Y:S01]  /*0ca0*/  SHFL.UP PT, R29, R26, 0x2, RZ ;  /* 0x044000001a1d7989 */ /* 0x000e6200000e00ff */
[----:B---3--:R-:W-:Y:S01]  /*0cb0*/  FSEL R22, R22, 1, P5 ;  /* 0x3f80000016167808 */ /* 0x008fe20002800000 */
[----:B------:R-:W-:Y:S01]  /*0cc0*/  FMUL R25, R27, R20 ;  /* 0x000000141b197220 */ /* 0x000fe20000400000 */
[----:B------:R-:W-:-:S03]  /*0cd0*/  LOP3.LUT R20, RZ, R4, RZ, 0x33, !PT ;  /* 0x00000004ff147212 */ /* 0x000fc600078e33ff */
[----:B------:R-:W-:Y:S01]  /*0ce0*/  FMUL R27, R5, R22 ;  /* 0x00000016051b7220 */ /* 0x000fe20000400000 */
[----:B------:R-:W2:Y:S04]  /*0cf0*/  SHFL.UP PT, R28, R25, 0x2, RZ ;  /* 0x04400000191c7989 */ /* 0x000ea800000e00ff */
[----:B------:R-:W3:Y:S01]  /*0d00*/  SHFL.UP PT, R22, R27, 0x2, RZ ;  /* 0x044000001b167989 */ /* 0x000ee200000e00ff */
[----:B0-----:R-:W-:Y:S01]  /*0d10*/  FFMA R21, R25, R18, R24 ;  /* 0x0000001219157223 */ /* 0x001fe20000000018 */
[----:B-1----:R-:W-:-:S04]  /*0d20*/  FFMA R29, R27, R29, R26 ;  /* 0x0000001d1b1d7223 */ /* 0x002fc8000000001a */
[----:B------:R-:W-:Y:S02]  /*0d30*/  FSEL R24, R24, R21, !P4 ;  /* 0x0000001518187208 */ /* 0x000fe40006000000 */
[----:B------:R-:W-:-:S03]  /*0d40*/  FSEL R26, R26, R29, !P4 ;  /* 0x0000001d1a1a7208 */ /* 0x000fc60006000000 */
[----:B------:R-:W0:Y:S01]  /*0d50*/  SHFL.UP PT, R18, R24, 0x4, RZ ;  /* 0x0480000018127989 */ /* 0x000e2200000e00ff */
[----:B--2---:R-:W-:-:S03]  /*0d60*/  @P4 FMUL R25, R25, R28 ;  /* 0x0000001c19194220 */ /* 0x004fc60000400000 */
[----:B------:R-:W1:Y:S01]  /*0d70*/  SHFL.UP PT, R29, R26, 0x4, RZ ;  /* 0x048000001a1d7989 */ /* 0x000e6200000e00ff */
[----:B---3--:R-:W-:-:S03]  /*0d80*/  @P4 FMUL R27, R27, R22 ;  /* 0x000000161b1b4220 */ /* 0x008fc60000400000 */
[----:B------:R-:W2:Y:S04]  /*0d90*/  SHFL.UP PT, R22, R25, 0x4, RZ ;  /* 0x0480000019167989 */ /* 0x000ea800000e00ff */
[----:B------:R-:W3:Y:S01]  /*0da0*/  SHFL.UP PT, R28, R27, 0x4, RZ ;  /* 0x048000001b1c7989 */ /* 0x000ee200000e00ff */
[----:B0-----:R-:W-:Y:S01]  /*0db0*/  FFMA R21, R25, R18, R24 ;  /* 0x0000001219157223 */ /* 0x001fe20000000018 */
[----:B-1----:R-:W-:-:S04]  /*0dc0*/  FFMA R29, R27, R29, R26 ;  /* 0x0000001d1b1d7223 */ /* 0x002fc8000000001a */
[----:B------:R-:W-:Y:S02]  /*0dd0*/  FSEL R24, R24, R21, !P3 ;  /* 0x0000001518187208 */ /* 0x000fe40005800000 */
[----:B------:R-:W-:-:S03]  /*0de0*/  FSEL R26, R26, R29, !P3 ;  /* 0x0000001d1a1a7208 */ /* 0x000fc60005800000 */
[----:B------:R-:W0:Y:S01]  /*0df0*/  SHFL.UP PT, R18, R24, 0x8, RZ ;  /* 0x0500000018127989 */ /* 0x000e2200000e00ff */
[----:B--2---:R-:W-:Y:S01]  /*0e00*/  @P3 FMUL R25, R25, R22 ;  /* 0x0000001619193220 */ /* 0x004fe20000400000 */
[----:B---3--:R-:W-:Y:S02]  /*0e10*/  @P3 FMUL R27, R27, R28 ;  /* 0x0000001c1b1b3220 */ /* 0x008fe40000400000 */
[----:B------:R-:W1:Y:S04]  /*0e20*/  SHFL.UP PT, R29, R26, 0x8, RZ ;  /* 0x050000001a1d7989 */ /* 0x000e6800000e00ff */
[----:B------:R-:W2:Y:S04]  /*0e30*/  SHFL.UP PT, R22, R25, 0x8, RZ ;  /* 0x0500000019167989 */ /* 0x000ea800000e00ff */
[----:B------:R-:W3:Y:S01]  /*0e40*/  SHFL.UP PT, R28, R27, 0x8, RZ ;  /* 0x050000001b1c7989 */ /* 0x000ee200000e00ff */
[----:B0-----:R-:W-:Y:S01]  /*0e50*/  FFMA R21, R25, R18, R24 ;  /* 0x0000001219157223 */ /* 0x001fe20000000018 */
[----:B-1----:R-:W-:-:S04]  /*0e60*/  FFMA R29, R27, R29, R26 ;  /* 0x0000001d1b1d7223 */ /* 0x002fc8000000001a */
[----:B------:R-:W-:Y:S01]  /*0e70*/  FSEL R24, R24, R21, !P2 ;  /* 0x0000001518187208 */ /* 0x000fe20005000000 */
[----:B--2---:R-:W-:Y:S01]  /*0e80*/  @P2 FMUL R25, R25, R22 ;  /* 0x0000001619192220 */ /* 0x004fe20000400000 */
[----:B------:R-:W-:-:S03]  /*0e90*/  FSEL R26, R26, R29, !P2 ;  /* 0x0000001d1a1a7208 */ /* 0x000fc60005000000 */
[----:B------:R-:W0:Y:S01]  /*0ea0*/  SHFL.UP PT, R29, R24, 0x10, RZ ;  /* 0x06000000181d7989 */ /* 0x000e2200000e00ff */
[----:B---3--:R-:W-:-:S03]  /*0eb0*/  @P2 FMUL R27, R27, R28 ;  /* 0x0000001c1b1b2220 */ /* 0x008fc60000400000 */
[----:B------:R-:W1:Y:S04]  /*0ec0*/  SHFL.UP PT, R18, R26, 0x10, RZ ;  /* 0x060000001a127989 */ /* 0x000e6800000e00ff */
[----:B------:R-:W2:Y:S04]  /*0ed0*/  SHFL.UP PT, R28, R25, 0x10, RZ ;  /* 0x06000000191c7989 */ /* 0x000ea800000e00ff */
[----:B------:R-:W3:Y:S01]  /*0ee0*/  SHFL.UP PT, R22, R27, 0x10, RZ ;  /* 0x060000001b167989 */ /* 0x000ee200000e00ff */
[----:B0-----:R-:W-:Y:S01]  /*0ef0*/  FFMA R29, R25, R29, R24 ;  /* 0x0000001d191d7223 */ /* 0x001fe20000000018 */
[----:B-1----:R-:W-:-:S04]  /*0f00*/  FFMA R21, R27, R18, R26 ;  /* 0x000000121b157223 */ /* 0x002fc8000000001a */
[----:B------:R-:W-:Y:S01]  /*0f10*/  FSEL R29, R24, R29, !P1 ;  /* 0x0000001d181d7208 */ /* 0x000fe20004800000 */
[----:B--2---:R-:W-:Y:S01]  /*0f20*/  @P1 FMUL R25, R25, R28 ;  /* 0x0000001c19191220 */ /* 0x004fe20000400000 */
[----:B------:R-:W-:Y:S01]  /*0f30*/  FSEL R18, R26, R21, !P1 ;  /* 0x000000151a127208 */ /* 0x000fe20004800000 */
[----:B---3--:R-:W-:Y:S02]  /*0f40*/  @P1 FMUL R27, R27, R22 ;  /* 0x000000161b1b1220 */ /* 0x008fe40000400000 */
[----:B------:R-:W-:Y:S01]  /*0f50*/  FFMA R2, R25, R2, R29 ;  /* 0x0000000219027223 */ /* 0x000fe2000000001d */
[----:B------:R-:W-:-:S04]  /*0f60*/  @!P0 IMAD.WIDE R24, R0, 0x4, R16 ;  /* 0x0000000400188825 */ /* 0x000fc800078e0210 */
[----:B------:R-:W-:Y:S01]  /*0f70*/  FFMA R29, R27, R6, R18 ;  /* 0x000000061b1d7223 */ /* 0x000fe20000000012 */
[----:B------:R-:W-:-:S03]  /*0f80*/  VIADDMNMX R6, R20, R3, 0x1f, PT ;  /* 0x0000001f14067446 */ /* 0x000fc60003800103 */
[----:B------:R-:W-:Y:S02]  /*0f90*/  @!P0 FADD R27, R2, -R29 ;  /* 0x8000001d021b8221 */ /* 0x000fe40000000000 */
[----:B------:R0:W1:Y:S04]  /*0fa0*/  SHFL.IDX PT, R2, R2, R6, 0x1f ;  /* 0x00001f0602027589 */ /* 0x00006800000e0000 */
[----:B------:R0:W2:Y:S04]  /*0fb0*/  SHFL.IDX PT, R29, R29, R6, 0x1f ;  /* 0x00001f061d1d7589 */ /* 0x0000a800000e0000 */
[----:B------:R0:W-:Y:S02]  /*0fc0*/  @!P0 STG.E desc[UR6][R24.64], R27 ;  /* 0x0000001b18008986 */ /* 0x0001e4000c101906 */
.L_x_110:
[----:B------:R-:W-:Y:S02]  /*0fd0*/  VIADD R4, R4, 0x20 ;  /* 0x0000002004047836 */ /* 0x000fe40000000000 */
[----:B0-2---:R-:W-:-:S03]  /*0fe0*/  IMAD.MOV.U32 R6, RZ, RZ, R29 ;  /* 0x000000ffff067224 */ /* 0x005fc600078e001d */
[----:B------:R-:W-:-:S13]  /*0ff0*/  ISETP.GE.AND P0, PT, R4, R3, PT ;  /* 0x000000030400720c */ /* 0x000fda0003f06270 */
[----:B------:R-:W-:Y:S05]  /*1000*/  @!P0 BRA `(.L_x_65) ;  /* 0xfffffff800c08947 */ /* 0x000fea000383ffff */
.L_x_52:
[----:B------:R-:W-:Y:S05]  /*1010*/  BSYNC B0 ;  /* 0x0000000000007941 */ /* 0x000fea0003800000 */
.L_x_51:
[----:B------:R-:W0:Y:S01]  /*1020*/  LDCU UR5, c[0x0][0x3a0] ;  /* 0x00007400ff0577ac */ /* 0x000e220008000800 */
[----:B------:R-:W-:-:S05]  /*1030*/  VIADD R13, R13, UR4 ;  /* 0x000000040d0d7c36 */ /* 0x000fca0008000000 */
[----:B0-----:R-:W-:-:S13]  /*1040*/  ISETP.GE.AND P0, PT, R13, UR5, PT ;  /* 0x000000050d007c0c */ /* 0x001fda000bf06270 */
[----:B------:R-:W-:Y:S05]  /*1050*/  @!P0 BRA `(.L_x_66) ;  /* 0xfffffff000688947 */ /* 0x000fea000383ffff */
[----:B------:R-:W-:Y:S05]  /*1060*/  EXIT ;  /* 0x000000000000794d */ /* 0x000fea0003800000 */
.L_x_50:
[----:B------:R-:W-:-:S04]  /*1070*/  LOP3.LUT R3, RZ, R19, RZ, 0x33, !PT ;  /* 0x00000013ff037212 */ /* 0x000fc800078e33ff */
[----:B------:R-:W-:-:S04]  /*1080*/  IADD3 R0, PT, PT, R12, R3, RZ ;  /* 0x000000030c007210 */ /* 0x000fc80007ffe0ff */
[----:B------:R-:W-:-:S04]  /*1090*/  LEA.HI R3, R0, 0x1, RZ, 0x1b ;  /* 0x0000000100037811 */ /* 0x000fc800078fd8ff */
[C---:B------:R-:W-:Y:S02]  /*10a0*/  LOP3.LUT R8, R3.reuse, 0xf, RZ, 0xc0, !PT ;  /* 0x0000000f03087812 */ /* 0x040fe400078ec0ff */
[----:B------:R-:W-:-:S03]  /*10b0*/  LOP3.LUT R9, R3, 0x7, RZ, 0xc0, !PT ;  /* 0x0000000703097812 */ /* 0x000fc600078ec0ff */
[----:B------:R-:W-:Y:S02]  /*10c0*/  VIADD R2, R8, 0xffffffff ;  /* 0xffffffff08027836 */ /* 0x000fe40000000000 */
[----:B------:R-:W-:-:S03]  /*10d0*/  VIADD R4, R9, 0xffffffff ;  /* 0xffffffff09047836 */ /* 0x000fc60000000000 */
[----:B------:R-:W-:Y:S02]  /*10e0*/  ISETP.GE.U32.AND P1, PT, R2, 0x7, PT ;  /* 0x000000070200780c */ /* 0x000fe40003f26070 */
[C---:B------:R-:W-:Y:S02]  /*10f0*/  LOP3.LUT R2, R3.reuse, 0xffffff0, RZ, 0xc0, !PT ;  /* 0x0ffffff003027812 */ /* 0x040fe400078ec0ff */
[----:B------:R-:W-:Y:S02]  /*1100*/  ISETP.GE.U32.AND P2, PT, R4, 0x3, PT ;  /* 0x000000030400780c */ /* 0x000fe40003f46070 */
[----:B------:R-:W-:-:S11]  /*1110*/  LOP3.LUT R3, R3, 0x3, RZ, 0xc0, !PT ;  /* 0x0000000303037812 */ /* 0x000fd600078ec0ff */
.L_x_76:
[----:B0-----:R-:W0:Y:S08]  /*1120*/  LDC.64 R4, c[0x0][0x390] ;  /* 0x0000e400ff047b82 */ /* 0x001e300000000a00 */
[----:B------:R-:W1:Y:S01]  /*1130*/  LDC.64 R6, c[0x0][0x398] ;  /* 0x0000e600ff067b82 */ /* 0x000e620000000a00 */
[----:B0-----:R-:W-:-:S06]  /*1140*/  IMAD.WIDE R4, R13, 0x4, R4 ;  /* 0x000000040d047825 */ /* 0x001fcc00078e0204 */
[----:B------:R-:W2:Y:S01]  /*1150*/  LDG.E.CONSTANT R4, desc[UR6][R4.64] ;  /* 0x0000000604047981 */ /* 0x000ea2000c1e9900 */
[----:B-1----:R-:W-:-:S06]  /*1160*/  IMAD.WIDE R6, R13, 0x4, R6 ;  /* 0x000000040d067825 */ /* 0x002fcc00078e0206 */
[----:B------:R-:W2:Y:S01]  /*1170*/  LDG.E.CONSTANT R7, desc[UR6][R6.64] ;  /* 0x0000000606077981 */ /* 0x000ea2000c1e9900 */
[----:B------:R-:W-:Y:S01]  /*1180*/  BSSY.RECONVERGENT B0, `(.L_x_67) ;  /* 0x0000054000007945 */ /* 0x000fe20003800200 */
[----:B--2---:R-:W-:-:S04]  /*1190*/  ISETP.GE.AND P0, PT, R7, R4, PT ;  /* 0x000000040700720c */ /* 0x004fc80003f06270 */
[----:B------:R-:W-:-:S13]  /*11a0*/  ISETP.LT.OR P0, PT, R4, 0x1, !P0 ;  /* 0x000000010400780c */ /* 0x000fda0004701670 */
[----:B------:R-:W-:Y:S05]  /*11b0*/  @P0 BRA `(.L_x_68) ;  /* 0x0000000400400947 */ /* 0x000fea0003800000 */
[----:B------:R-:W0:Y:S01]  /*11c0*/  LDCU UR5, c[0x0][0x388] ;  /* 0x00007100ff0577ac */ /* 0x000e220008000800 */
[----:B------:R-:W-:Y:S01]  /*11d0*/  SHF.R.S32.HI R5, RZ, 0x1f, R13 ;  /* 0x0000001fff057819 */ /* 0x000fe2000001140d */
[----:B------:R-:W-:Y:S01]  /*11e0*/  BSSY.RECONVERGENT B1, `(.L_x_69) ;  /* 0x0000049000017945 */ /* 0x000fe20003800200 */
[----:B------:R-:W-:Y:S01]  /*11f0*/  ISETP.GE.AND P3, PT, R19, R12, PT ;  /* 0x0000000c1300720c */ /* 0x000fe20003f66270 */
[----:B------:R-:W1:Y:S02]  /*1200*/  LDCU.64 UR8, c[0x0][0x3a8] ;  /* 0x00007500ff0877ac */ /* 0x000e640008000a00 */
[----:B0-----:R-:W-:Y:S02]  /*1210*/  IMAD R5, R5, UR5, RZ ;  /* 0x0000000505057c24 */ /* 0x001fe4000f8e02ff */
[----:B------:R-:W-:-:S04]  /*1220*/  IMAD.WIDE.U32 R6, R13, UR5, RZ ;  /* 0x000000050d067c25 */ /* 0x000fc8000f8e00ff */
[----:B------:R-:W-:Y:S01]  /*1230*/  IMAD.IADD R5, R7, 0x1, R5 ;  /* 0x0000000107057824 */ /* 0x000fe200078e0205 */
[----:B-1----:R-:W-:-:S04]  /*1240*/  LEA R4, P0, R6, UR8, 0x2 ;  /* 0x0000000806047c11 */ /* 0x002fc8000f8010ff */
[----:B------:R-:W-:Y:S01]  /*1250*/  LEA.HI.X R5, R6, UR9, R5, 0x2, P0 ;  /* 0x0000000906057c11 */ /* 0x000fe200080f1405 */
[----:B------:R-:W-:Y:S08]  /*1260*/  @P3 BRA `(.L_x_70) ;  /* 0x0000000400003947 */ /* 0x000ff00003800000 */
[----:B------:R-:W-:Y:S01]  /*1270*/  ISETP.GE.U32.AND P0, PT, R0, 0x1e0, PT ;  /* 0x000001e00000780c */ /* 0x000fe20003f06070 */
[----:B------:R-:W-:Y:S01]  /*1280*/  BSSY.RECONVERGENT B2, `(.L_x_71) ;  /* 0x000001c000027945 */ /* 0x000fe20003800200 */
[----:B------:R-:W-:Y:S02]  /*1290*/  ISETP.NE.AND P3, PT, R8, RZ, PT ;  /* 0x000000ff0800720c */ /* 0x000fe40003f65270 */
[----:B------:R-:W-:-:S09]  /*12a0*/  MOV R11, R19 ;  /* 0x00000013000b7202 */ /* 0x000fd20000000f00 */
[----:B------:R-:W-:Y:S05]  /*12b0*/  @!P0 BRA `(.L_x_72) ;  /* 0x0000000000608947 */ /* 0x000fea0003800000 */
[----:B------:R-:W-:Y:S02]  /*12c0*/  IMAD.MOV.U32 R15, RZ, RZ, RZ ;  /* 0x000000ffff0f7224 */ /* 0x000fe400078e00ff */
[----:B------:R-:W-:Y:S02]  /*12d0*/  IMAD.MOV.U32 R11, RZ, RZ, R19 ;  /* 0x000000ffff0b7224 */ /* 0x000fe400078e0013 */
[----:B------:R-:W-:-:S07]  /*12e0*/  IMAD.MOV.U32 R17, RZ, RZ, 0x7fffffff ;  /* 0x7fffffffff117424 */ /* 0x000fce00078e00ff */
.L_x_73:
[----:B0-----:R-:W-:Y:S01]  /*12f0*/  IMAD.WIDE.U32 R6, R11, 0x4, R4 ;  /* 0x000000040b067825 */ /* 0x001fe200078e0004 */
[----:B------:R-:W-:-:S03]  /*1300*/  IADD3 R15, PT, PT, R15, 0x10, RZ ;  /* 0x000000100f0f7810 */ /* 0x000fc60007ffe0ff */
[----:B------:R-:W-:Y:S01]  /*1310*/  VIADD R11, R11, 0x200 ;  /* 0x000002000b0b7836 */ /* 0x000fe20000000000 */
[----:B------:R0:W-:Y:S01]  /*1320*/  STG.E desc[UR6][R6.64], R17 ;  /* 0x0000001106007986 */ /* 0x0001e2000c101906 */
[----:B------:R-:W-:-:S03]  /*1330*/  ISETP.NE.AND P0, PT, R15, R2, PT ;  /* 0x000000020f00720c */ /* 0x000fc60003f05270 */
        /* <DEDUP_REMOVED lines=16> */
.L_x_72:
[----:B------:R-:W-:Y:S05]  /*1440*/  BSYNC.RECONVERGENT B2 ;  /* 0x0000000000027941 */ /* 0x000fea0003800200 */
.L_x_71:
[----:B------:R-:W-:Y:S05]  /*1450*/  @!P3 BRA `(.L_x_70) ;  /* 0x000000000084b947 */ /* 0x000fea0003800000 */
[----:B------:R-:W-:Y:S01]  /*1460*/  BSSY.RECONVERGENT B2, `(.L_x_74) ;  /* 0x000000e000027945 */ /* 0x000fe20003800200 */
[----:B------:R-:W-:-:S03]  /*1470*/  ISETP.NE.AND P0, PT, R9, RZ, PT ;  /* 0x000000ff0900720c */ /* 0x000fc60003f05270 */
[----:B------:R-:W-:Y:S10]  /*1480*/  @!P1 BRA `(.L_x_75) ;  /* 0x00000000002c9947 */ /* 0x000ff40003800000 */
[----:B------:R-:W-:Y:S02]  /*1490*/  IMAD.MOV.U32 R15, RZ, RZ, 0x7fffffff ;  /* 0x7fffffffff0f7424 */ /* 0x000fe400078e00ff */
        /* <DEDUP_REMOVED lines=10> */
.L_x_75:
[----:B------:R-:W-:Y:S05]  /*1540*/  BSYNC.RECONVERGENT B2 ;  /* 0x0000000000027941 */ /* 0x000fea0003800200 */
.L_x_74:
[----:B------:R-:W-:Y:S05]  /*1550*/  @!P0 BRA `(.L_x_70) ;  /* 0x0000000000448947 */ /* 0x000fea0003800000 */
[----:B-1----:R-:W-:Y:S01]  /*1560*/  @P2 MOV R15, 0x7fffffff ;  /* 0x7fffffff000f2802 */ /* 0x002fe20000000f00 */
[----:B0-----:R-:W-:Y:S01]  /*1570*/  @P2 IMAD.WIDE.U32 R6, R11, 0x4, R4 ;  /* 0x000000040b062825 */ /* 0x001fe200078e0004 */
[----:B------:R-:W-:-:S03]  /*1580*/  ISETP.NE.AND P0, PT, R3, RZ, PT ;  /* 0x000000ff0300720c */ /* 0x000fc60003f05270 */
[----:B------:R-:W-:Y:S01]  /*1590*/  @P2 VIADD R11, R11, 0x80 ;  /* 0x000000800b0b2836 */ /* 0x000fe20000000000 */
        /* <DEDUP_REMOVED lines=13> */
.L_x_70:
[----:B------:R-:W-:Y:S05]  /*1670*/  BSYNC.RECONVERGENT B1 ;  /* 0x0000000000017941 */ /* 0x000fea0003800200 */
.L_x_69:
[----:B------:R-:W-:-:S13]  /*1680*/  ISETP.NE.AND P0, PT, R19, RZ, PT ;  /* 0x000000ff1300720c */ /* 0x000fda0003f05270 */
[----:B01234-:R-:W0:Y:S02]  /*1690*/  @!P0 LDC R7, c[0x0][0x38c] ;  /* 0x0000e300ff078b82 */ /* 0x01fe240000000800 */
[----:B0-----:R-:W-:-:S05]  /*16a0*/  @!P0 IMAD.WIDE R4, R7, 0x4, R4 ;  /* 0x0000000407048825 */ /* 0x001fca00078e0204 */
[----:B------:R0:W-:Y:S02]  /*16b0*/  @!P0 STG.E desc[UR6][R4.64+0x4], RZ ;  /* 0x000004ff04008986 */ /* 0x0001e4000c101906 */
.L_x_68:
[----:B------:R-:W-:Y:S05]  /*16c0*/  BSYNC.RECONVERGENT B0 ;  /* 0x0000000000007941 */ /* 0x000fea0003800200 */
.L_x_67:
[----:B------:R-:W1:Y:S01]  /*16d0*/  LDCU UR5, c[0x0][0x3a0] ;  /* 0x00007400ff0577ac */ /* 0x000e620008000800 */
[----:B------:R-:W-:-:S05]  /*16e0*/  VIADD R13, R13, UR4 ;  /* 0x000000040d0d7c36 */ /* 0x000fca0008000000 */
[----:B-1----:R-:W-:-:S13]  /*16f0*/  ISETP.GE.AND P0, PT, R13, UR5, PT ;  /* 0x000000050d007c0c */ /* 0x002fda000bf06270 */
[----:B------:R-:W-:Y:S05]  /*1700*/  @!P0 BRA `(.L_x_76) ;  /* 0xfffffff800848947 */ /* 0x000fea000383ffff */
[----:B------:R-:W-:Y:S05]  /*1710*/  EXIT ;  /* 0x000000000000794d */ /* 0x000fea0003800000 */
.L_x_49:
[----:B------:R-:W-:Y:S01]  /*1720*/  LOP3.LUT R3, RZ, R19, RZ, 0x33, !PT ;  /* 0x00000013ff037212 */ /* 0x000fe200078e33ff */
[----:B------:R-:W0:Y:S03]  /*1730*/  LDCU.64 UR8, c[0x0][0x3a8] ;  /* 0x00007500ff0877ac */ /* 0x000e260008000a00 */
[----:B------:R-:W-:-:S04]  /*1740*/  IADD3 R0, PT, PT, R12, R3, RZ ;  /* 0x000000030c007210 */ /* 0x000fc80007ffe0ff */
[----:B------:R-:W-:-:S04]  /*1750*/  LEA.HI R8, R0, 0x1, RZ, 0x1b ;  /* 0x0000000100087811 */ /* 0x000fc800078fd8ff */
[----:B------:R-:W-:-:S05]  /*1760*/  LOP3.LUT R14, R8, 0x7, RZ, 0xc0, !PT ;  /* 0x00000007080e7812 */ /* 0x000fca00078ec0ff */
[----:B------:R-:W-:-:S05]  /*1770*/  VIADD R2, R14, 0xffffffff ;  /* 0xffffffff0e027836 */ /* 0x000fca0000000000 */
[----:B------:R-:W-:Y:S02]  /*1780*/  ISETP.GE.U32.AND P1, PT, R2, 0x3, PT ;  /* 0x000000030200780c */ /* 0x000fe40003f26070 */
[----:B0-----:R-:W-:-:S11]  /*1790*/  LOP3.LUT R2, R8, 0xffffff8, RZ, 0xc0, !PT ;  /* 0x0ffffff808027812 */ /* 0x001fd600078ec0ff */
.L_x_86:
[----:B0-----:R-:W0:Y:S08]  /*17a0*/  LDC.64 R4, c[0x0][0x390] ;  /* 0x0000e400ff047b82 */ /* 0x001e300000000a00 */
[----:B-12---:R-:W1:Y:S01]  /*17b0*/  LDC.64 R6, c[0x0][0x398] ;  /* 0x0000e600ff067b82 */ /* 0x006e620000000a00 */
        /* <DEDUP_REMOVED lines=8> */
[----:B------:R-:W0:Y:S01]  /*1840*/  LDC R4, c[0x0][0x388] ;  /* 0x0000e200ff047b82 */ /* 0x000e220000000800 */
[----:B------:R-:W-:Y:S02]  /*1850*/  ISETP.GE.AND P0, PT, R19, R12, PT ;  /* 0x0000000c1300720c */ /* 0x000fe40003f06270 */
[----:B------:R-:W-:-:S05]  /*1860*/  SHF.R.S32.HI R3, RZ, 0x1f, R13 ;  /* 0x0000001fff037819 */ /* 0x000fca000001140d */
[----:B0-----:R-:W-:-:S06]  /*1870*/  IMAD R3, R3, R4, RZ ;  /* 0x0000000403037224 */ /* 0x001fcc00078e02ff */
[----:B------:R-:W-:Y:S05]  /*1880*/  @P0 BRA `(.L_x_78) ;  /* 0x0000000400040947 */ /* 0x000fea0003800000 */
[----:B------:R-:W-:Y:S01]  /*1890*/  ISETP.GE.U32.AND P0, PT, R0, 0xe0, PT ;  /* 0x000000e00000780c */ /* 0x000fe20003f06070 */
[----:B------:R-:W-:Y:S01]  /*18a0*/  IMAD.WIDE.U32 R4, R13, R4, RZ ;  /* 0x000000040d047225 */ /* 0x000fe200078e00ff */
[----:B------:R-:W-:Y:S01]  /*18b0*/  BSSY.RECONVERGENT B1, `(.L_x_79) ;  /* 0x0000018000017945 */ /* 0x000fe20003800200 */
[----:B------:R-:W-:Y:S02]  /*18c0*/  ISETP.NE.AND P2, PT, R14, RZ, PT ;  /* 0x000000ff0e00720c */ /* 0x000fe40003f45270 */
[----:B------:R-:W-:Y:S02]  /*18d0*/  IMAD.MOV.U32 R9, RZ, RZ, R19 ;  /* 0x000000ffff097224 */ /* 0x000fe400078e0013 */
[----:B------:R-:W-:-:S06]  /*18e0*/  IMAD.IADD R3, R5, 0x1, R3 ;  /* 0x0000000105037824 */ /* 0x000fcc00078e0203 */
[----:B------:R-:W-:Y:S05]  /*18f0*/  @!P0 BRA `(.L_x_80) ;  /* 0x00000000004c8947 */ /* 0x000fea0003800000 */
[----:B------:R-:W-:Y:S02]  /*1900*/  HFMA2 R11, -RZ, RZ, 0, 0 ;  /* 0x00000000ff0b7431 */ /* 0x000fe400000001ff */
[----:B------:R-:W-:-:S07]  /*1910*/  IMAD.MOV.U32 R9, RZ, RZ, R19 ;  /* 0x000000ffff097224 */ /* 0x000fce00078e0013 */
.L_x_81:
[----:B0-----:R-:W-:Y:S01]  /*1920*/  IADD3 R7, P0, PT, R9, R4, RZ ;  /* 0x0000000409077210 */ /* 0x001fe20007f1e0ff */
[----:B------:R-:W-:Y:S01]  /*1930*/  IMAD.MOV.U32 R15, RZ, RZ, 0x7fffffff ;  /* 0x7fffffffff0f7424 */ /* 0x000fe200078e00ff */
[----:B------:R-:W-:Y:S01]  /*1940*/  IADD3 R11, PT, PT, R11, 0x8, RZ ;  /* 0x000000080b0b7810 */ /* 0x000fe20007ffe0ff */
[----:B------:R-:W-:Y:S02]  /*1950*/  VIADD R9, R9, 0x100 ;  /* 0x0000010009097836 */ /* 0x000fe40000000000 */
[----:B------:R-:W-:Y:S01]  /*1960*/  IMAD.X R10, RZ, RZ, R3, P0 ;  /* 0x000000ffff0a7224 */ /* 0x000fe200000e0603 */
[----:B------:R-:W-:-:S04]  /*1970*/  LEA R6, P0, R7, UR8, 0x2 ;  /* 0x0000000807067c11 */ /* 0x000fc8000f8010ff */
[----:B------:R-:W-:Y:S02]  /*1980*/  LEA.HI.X R7, R7, UR9, R10, 0x2, P0 ;  /* 0x0000000907077c11 */ /* 0x000fe400080f140a */
        /* <DEDUP_REMOVED lines=10> */
.L_x_80:
[----:B------:R-:W-:Y:S05]  /*1a30*/  BSYNC.RECONVERGENT B1 ;  /* 0x0000000000017941 */ /* 0x000fea0003800200 */
.L_x_79:
[----:B------:R-:W-:Y:S05]  /*1a40*/  @!P2 BRA `(.L_x_78) ;  /* 0x000000000094a947 */ /* 0x000fea0003800000 */
[----:B------:R-:W-:Y:S01]  /*1a50*/  BSSY.RECONVERGENT B1, `(.L_x_82) ;  /* 0x000000e000017945 */ /* 0x000fe20003800200 */
[----:B------:R-:W-:-:S03]  /*1a60*/  LOP3.LUT P0, RZ, R8, 0x3, RZ, 0xc0, !PT ;  /* 0x0000000308ff7812 */ /* 0x000fc6000780c0ff */
[----:B------:R-:W-:Y:S10]  /*1a70*/  @!P1 BRA `(.L_x_83) ;  /* 0x00000000002c9947 */ /* 0x000ff40003800000 */
[----:B------:R-:W1:Y:S01]  /*1a80*/  LDCU.64 UR10, c[0x0][0x3a8] ;  /* 0x00007500ff0a77ac */ /* 0x000e620008000a00 */
[C---:B0-----:R-:W-:Y:S01]  /*1a90*/  IADD3 R7, P2, PT, R9.reuse, R4, RZ ;  /* 0x0000000409077210 */ /* 0x041fe20007f5e0ff */
[----:B------:R-:W-:Y:S01]  /*1aa0*/  IMAD.MOV.U32 R11, RZ, RZ, 0x7fffffff ;  /* 0x7fffffffff0b7424 */ /* 0x000fe200078e00ff */
[----:B------:R-:W-:-:S03]  /*1ab0*/  IADD3 R9, PT, PT, R9, 0x80, RZ ;  /* 0x0000008009097810 */ /* 0x000fc60007ffe0ff */
[----:B------:R-:W-:Y:S01]  /*1ac0*/  IMAD.X R10, RZ, RZ, R3, P2 ;  /* 0x000000ffff0a7224 */ /* 0x000fe200010e0603 */
[----:B-1----:R-:W-:-:S04]  /*1ad0*/  LEA R6, P2, R7, UR10, 0x2 ;  /* 0x0000000a07067c11 */ /* 0x002fc8000f8410ff */
[----:B------:R-:W-:-:S05]  /*1ae0*/  LEA.HI.X R7, R7, UR11, R10, 0x2, P2 ;  /* 0x0000000b07077c11 */ /* 0x000fca00090f140a */
[----:B------:R1:W-:Y:S04]  /*1af0*/  STG.E desc[UR6][R6.64], R11 ;  /* 0x0000000b06007986 */ /* 0x0003e8000c101906 */
[----:B------:R1:W-:Y:S04]  /*1b00*/  STG.E desc[UR6][R6.64+0x80], R11 ;  /* 0x0000800b06007986 */ /* 0x0003e8000c101906 */
[----:B------:R1:W-:Y:S04]  /*1b10*/  STG.E desc[UR6][R6.64+0x100], R11 ;  /* 0x0001000b06007986 */ /* 0x0003e8000c101906 */
[----:B------:R1:W-:Y:S02]  /*1b20*/  STG.E desc[UR6][R6.64+0x180], R11 ;  /* 0x0001800b06007986 */ /* 0x0003e4000c101906 */
.L_x_83:
[----:B------:R-:W-:Y:S05]  /*1b30*/  BSYNC.RECONVERGENT B1 ;  /* 0x0000000000017941 */ /* 0x000fea0003800200 */
.L_x_82:
[----:B------:R-:W-:Y:S05]  /*1b40*/  @!P0 BRA `(.L_x_78) ;  /* 0x0000000000548947 */ /* 0x000fea0003800000 */
[C---:B------:R-:W-:Y:S01]  /*1b50*/  LOP3.LUT P0, RZ, R0.reuse, 0x20, RZ, 0xc0, !PT ;  /* 0x0000002000ff7812 */ /* 0x040fe2000780c0ff */
[----:B------:R-:W-:Y:S01]  /*1b60*/  BSSY.RECONVERGENT B1, `(.L_x_84) ;  /* 0x000000d000017945 */ /* 0x000fe20003800200 */
[----:B------:R-:W-:-:S11]  /*1b70*/  LOP3.LUT P2, RZ, R0, 0x60, RZ, 0xc0, !PT ;  /* 0x0000006000ff7812 */ /* 0x000fd6000784c0ff */
[----:B01----:R-:W0:Y:S02]  /*1b80*/  @!P0 LDC.64 R6, c[0x0][0x3a8] ;  /* 0x0000ea00ff068b82 */ /* 0x003e240000000a00 */
[----:B------:R-:W-:Y:S05]  /*1b90*/  @!P2 BRA `(.L_x_85) ;  /* 0x000000000024a947 */ /* 0x000fea0003800000 */
[----:B------:R-:W1:Y:S01]  /*1ba0*/  LDCU.64 UR10, c[0x0][0x3a8] ;  /* 0x00007500ff0a77ac */ /* 0x000e620008000a00 */
[C---:B------:R-:W-:Y:S01]  /*1bb0*/  IADD3 R11, P2, PT, R9.reuse, R4, RZ ;  /* 0x00000004090b7210 */ /* 0x040fe20007f5e0ff */
[----:B------:R-:W-:Y:S02]  /*1bc0*/  IMAD.MOV.U32 R15, RZ, RZ, 0x7fffffff ;  /* 0x7fffffffff0f7424 */ /* 0x000fe400078e00ff */
[----:B------:R-:W-:Y:S02]  /*1bd0*/  VIADD R9, R9, 0x40 ;  /* 0x0000004009097836 */ /* 0x000fe40000000000 */
[----:B------:R-:W-:Y:S01]  /*1be0*/  IMAD.X R16, RZ, RZ, R3, P2 ;  /* 0x000000ffff107224 */ /* 0x000fe200010e0603 */
[----:B-1----:R-:W-:-:S04]  /*1bf0*/  LEA R10, P2, R11, UR10, 0x2 ;  /* 0x0000000a0b0a7c11 */ /* 0x002fc8000f8410ff */
[----:B------:R-:W-:-:S05]  /*1c00*/  LEA.HI.X R11, R11, UR11, R16, 0x2, P2 ;  /* 0x0000000b0b0b7c11 */ /* 0x000fca00090f1410 */
[----:B------:R1:W-:Y:S04]  /*1c10*/  STG.E desc[UR6][R10.64], R15 ;  /* 0x0000000f0a007986 */ /* 0x0003e8000c101906 */
[----:B------:R1:W-:Y:S02]  /*1c20*/  STG.E desc[UR6][R10.64+0x80], R15 ;  /* 0x0000800f0a007986 */ /* 0x0003e4000c101906 */
.L_x_85:
[----:B------:R-:W-:Y:S05]  /*1c30*/  BSYNC.RECONVERGENT B1 ;  /* 0x0000000000017941 */ /* 0x000fea0003800200 */
.L_x_84:
[----:B------:R-:W-:-:S04]  /*1c40*/  @!P0 IADD3 R4, P2, PT, R9, R4, RZ ;  /* 0x0000000409048210 */ /* 0x000fc80007f5e0ff */
[----:B------:R-:W-:Y:S02]  /*1c50*/  @!P0 IADD3.X R3, PT, PT, RZ, R3, RZ, P2, !PT ;  /* 0x00000003ff038210 */ /* 0x000fe400017fe4ff */
[----:B0-----:R-:W-:-:S04]  /*1c60*/  @!P0 LEA R6, P2, R4, R6, 0x2 ;  /* 0x0000000604068211 */ /* 0x001fc800078410ff */
[----:B------:R-:W-:Y:S01]  /*1c70*/  @!P0 LEA.HI.X R7, R4, R7, R3, 0x2, P2 ;  /* 0x0000000704078211 */ /* 0x000fe200010f1403 */
[----:B------:R-:W-:-:S05]  /*1c80*/  @!P0 IMAD.MOV.U32 R3, RZ, RZ, 0x7fffffff ;  /* 0x7fffffffff038424 */ /* 0x000fca00078e00ff */
[----:B------:R2:W-:Y:S03]  /*1c90*/  @!P0 STG.E desc[UR6][R6.64], R3 ;  /* 0x0000000306008986 */ /* 0x0005e6000c101906 */
.L_x_78:
[----:B------:R-:W-:Y:S05]  /*1ca0*/  BSYNC.RECONVERGENT B0 ;  /* 0x0000000000007941 */ /* 0x000fea0003800200 */
.L_x_77:
[----:B------:R-:W3:Y:S01]  /*1cb0*/  LDCU UR5, c[0x0][0x3a0] ;  /* 0x00007400ff0577ac */ /* 0x000ee20008000800 */
[----:B------:R-:W-:-:S05]  /*1cc0*/  VIADD R13, R13, UR4 ;  /* 0x000000040d0d7c36 */ /* 0x000fca0008000000 */
[----:B---3--:R-:W-:-:S13]  /*1cd0*/  ISETP.GE.AND P0, PT, R13, UR5, PT ;  /* 0x000000050d007c0c */ /* 0x008fda000bf06270 */
[----:B------:R-:W-:Y:S05]  /*1ce0*/  @!P0 BRA `(.L_x_86) ;  /* 0xfffffff800ac8947 */ /* 0x000fea000383ffff */
[----:B------:R-:W-:Y:S05]  /*1cf0*/  EXIT ;  /* 0x000000000000794d */ /* 0x000fea0003800000 */
.L_x_64:
[----:B------:R-:W-:Y:S01]  /*1d00*/  BSSY B1, `(.L_x_87) ;  /* 0x0000008000017945 */ /* 0x000fe20003800000 */
[----:B------:R-:W-:Y:S01]  /*1d10*/  IMAD.MOV.U32 R18, RZ, RZ, R27 ;  /* 0x000000ffff127224 */ /* 0x000fe200078e001b */
[----:B------:R-:W-:Y:S01]  /*1d20*/  MOV R21, 0x1 ;  /* 0x0000000100157802 */ /* 0x000fe20000000f00 */
[----:B------:R-:W-:Y:S02]  /*1d30*/  IMAD.MOV.U32 R20, RZ, RZ, RZ ;  /* 0x000000ffff147224 */ /* 0x000fe400078e00ff */
[----:B------:R-:W-:-:S07]  /*1d40*/  IMAD.MOV.U32 R23, RZ, RZ, -0x1 ;  /* 0xffffffffff177424 */ /* 0x000fce00078e00ff */
[----:B------:R-:W-:Y:S05]  /*1d50*/  WARPSYNC.COLLECTIVE R23, `(.L_x_88) ;  /* 0x0000000017087348 */ /* 0x000fea0003c00000 */
[----:B------:R0:W1:Y:S02]  /*1d60*/  SHFL.UP P6, R29, R18, R21, R20 ;  /* 0x04000015121d7389 */ /* 0x00006400000c0014 */
[----:B01----:R-:W-:Y:S05]  /*1d70*/  ENDCOLLECTIVE ;  /* 0x000000000000791b */ /* 0x003fea0003800000 */
.L_x_88:
[----:B------:R-:W-:Y:S05]  /*1d80*/  BSYNC B1 ;  /* 0x0000000000017941 */ /* 0x000fea0003800000 */
.L_x_87:
[----:B------:R-:W-:Y:S01]  /*1d90*/  MOV R18, R24 ;  /* 0x0000001800127202 */ /* 0x000fe20000000f00 */
[----:B------:R-:W-:Y:S02]  /*1da0*/  IMAD.MOV.U32 R21, RZ, RZ, 0x1 ;  /* 0x00000001ff157424 */ /* 0x000fe400078e00ff */
[----:B------:R-:W-:Y:S02]  /*1db0*/  IMAD.MOV.U32 R20, RZ, RZ, RZ ;  /* 0x000000ffff147224 */ /* 0x000fe400078e00ff */
[----:B------:R-:W-:Y:S02]  /*1dc0*/  IMAD.MOV.U32 R23, RZ, RZ, -0x1 ;  /* 0xffffffffff177424 */ /* 0x000fe400078e00ff */
[----:B------:R-:W-:-:S07]  /*1dd0*/  IMAD.MOV.U32 R25, RZ, RZ, R29 ;  /* 0x000000ffff197224 */ /* 0x000fce00078e001d */
[----:B------:R-:W-:Y:S05]  /*1de0*/  WARPSYNC.COLLECTIVE R23, `(.L_x_89) ;  /* 0x0000000017087348 */ /* 0x000fea0003c00000 */
[----:B------:R0:W1:Y:S02]  /*1df0*/  SHFL.UP P6, R29, R18, R21, R20 ;  /* 0x04000015121d7389 */ /* 0x00006400000c0014 */
[----:B01----:R-:W-:Y:S05]  /*1e00*/  ENDCOLLECTIVE ;  /* 0x000000000000791b */ /* 0x003fea0003800000 */
.L_x_89:
[----:B------:R-:W-:-:S05]  /*1e10*/  FSEL R22, R25, 1, P5 ;  /* 0x3f80000019167808 */ /* 0x000fca0002800000 */
[----:B------:R-:W-:-:S05]  /*1e20*/  FMUL R25, R27, R22 ;  /* 0x000000161b197220 */ /* 0x000fca0000400000 */
[----:B------:R-:W-:Y:S01]  /*1e30*/  MOV R18, R25 ;  /* 0x0000001900127202 */ /* 0x000fe20000000f00 */
[----:B------:R-:W-:Y:S02]  /*1e40*/  IMAD.MOV.U32 R21, RZ, RZ, 0x2 ;  /* 0x00000002ff157424 */ /* 0x000fe400078e00ff */
[----:B------:R-:W-:-:S07]  /*1e50*/  @P5 FFMA R24, R27, R29, R24 ;  /* 0x0000001d1b185223 */ /* 0x000fce0000000018 */
[----:B------:R-:W-:Y:S05]  /*1e60*/  WARPSYNC.COLLECTIVE R23, `(.L_x_90) ;  /* 0x0000000017087348 */ /* 0x000fea0003c00000 */
[----:B------:R0:W1:Y:S02]  /*1e70*/  SHFL.UP P6, R29, R18, R21, R20 ;  /* 0x04000015121d7389 */ /* 0x00006400000c0014 */
[----:B01----:R-:W-:Y:S05]  /*1e80*/  ENDCOLLECTIVE ;  /* 0x000000000000791b */ /* 0x003fea0003800000 */
.L_x_90:
[----:B------:R-:W-:Y:S02]  /*1e90*/  IMAD.MOV.U32 R18, RZ, RZ, R24 ;  /* 0x000000ffff127224 */ /* 0x000fe400078e0018 */
[----:B------:R-:W-:-:S07]  /*1ea0*/  IMAD.MOV.U32 R28, RZ, RZ, R29 ;  /* 0x000000ffff1c7224 */ /* 0x000fce00078e001d */
[----:B------:R-:W-:Y:S05]  /*1eb0*/  WARPSYNC.COLLECTIVE R23, `(.L_x_91) ;  /* 0x0000000017087348 */ /* 0x000fea0003c00000 */
[----:B------:R0:W1:Y:S02]  /*1ec0*/  SHFL.UP P6, R29, R18, R21, R20 ;  /* 0x04000015121d7389 */ /* 0x00006400000c0014 */
[----:B01----:R-:W-:Y:S05]  /*1ed0*/  ENDCOLLECTIVE ;  /* 0x000000000000791b */ /* 0x003fea0003800000 */
.L_x_91:
[----:B------:R-:W-:Y:S01]  /*1ee0*/  IMAD.MOV.U32 R21, RZ, RZ, 0x4 ;  /* 0x00000004ff157424 */ /* 0x000fe200078e00ff */
[----:B------:R-:W-:-:S05]  /*1ef0*/  MOV R18, R29 ;  /* 0x0000001d00127202 */ /* 0x000fca0000000f00 */
[C---:B------:R-:W-:Y:S01]  /*1f00*/  FFMA R27, R25.reuse, R18, R24 ;  /* 0x00000012191b7223 */ /* 0x040fe20000000018 */
[----:B------:R-:W-:-:S04]  /*1f10*/  @P4 FMUL R25, R25, R28 ;  /* 0x0000001c19194220 */ /* 0x000fc80000400000 */
[----:B------:R-:W-:Y:S01]  /*1f20*/  IMAD.MOV.U32 R18, RZ, RZ, R25 ;  /* 0x000000ffff127224 */ /* 0x000fe200078e0019 */
[----:B------:R-:W-:-:S07]  /*1f30*/  FSEL R24, R24, R27, !P4 ;  /* 0x0000001b18187208 */ /* 0x000fce0006000000 */
[----:B------:R-:W-:Y:S05]  /*1f40*/  WARPSYNC.COLLECTIVE R23, `(.L_x_92) ;  /* 0x0000000017087348 */ /* 0x000fea0003c00000 */
[----:B------:R0:W1:Y:S02]  /*1f50*/  SHFL.UP P6, R29, R18, R21, R20 ;  /* 0x04000015121d7389 */ /* 0x00006400000c0014 */
[----:B01----:R-:W-:Y:S05]  /*1f60*/  ENDCOLLECTIVE ;  /* 0x000000000000791b */ /* 0x003fea0003800000 */
.L_x_92:
[----:B------:R-:W-:Y:S01]  /*1f70*/  MOV R18, R24 ;  /* 0x0000001800127202 */ /* 0x000fe20000000f00 */
[----:B------:R-:W-:-:S07]  /*1f80*/  IMAD.MOV.U32 R22, RZ, RZ, R29 ;  /* 0x000000ffff167224 */ /* 0x000fce00078e001d */
[----:B------:R-:W-:Y:S05]  /*1f90*/  WARPSYNC.COLLECTIVE R23, `(.L_x_93) ;  /* 0x0000000017087348 */ /* 0x000fea0003c00000 */
[----:B------:R0:W1:Y:S02]  /*1fa0*/  SHFL.UP P6, R29, R18, R21, R20 ;  /* 0x04000015121d7389 */ /* 0x00006400000c0014 */
[----:B01----:R-:W-:Y:S05]  /*1fb0*/  ENDCOLLECTIVE ;  /* 0x000000000000791b */ /* 0x003fea0003800000 */
.L_x_93:
[----:B------:R-:W-:Y:S02]  /*1fc0*/  IMAD.MOV.U32 R21, RZ, RZ, 0x8 ;  /* 0x00000008ff157424 */ /* 0x000fe400078e00ff */
[----:B------:R-:W-:-:S04]  /*1fd0*/  IMAD.MOV.U32 R18, RZ, RZ, R29 ;  /* 0x000000ffff127224 */ /* 0x000fc800078e001d */
[C---:B------:R-:W-:Y:S01]  /*1fe0*/  FFMA R27, R25.reuse, R18, R24 ;  /* 0x00000012191b7223 */ /* 0x040fe20000000018 */
[----:B------:R-:W-:-:S04]  /*1ff0*/  @P3 FMUL R25, R25, R22 ;  /* 0x0000001619193220 */ /* 0x000fc80000400000 */
[----:B------:R-:W-:Y:S01]  /*2000*/  IMAD.MOV.U32 R18, RZ, RZ, R25 ;  /* 0x000000ffff127224 */ /* 0x000fe200078e0019 */
[----:B------:R-:W-:-:S07]  /*2010*/  FSEL R24, R24, R27, !P3 ;  /* 0x0000001b18187208 */ /* 0x000fce0005800000 */
[----:B------:R-:W-:Y:S05]  /*2020*/  WARPSYNC.COLLECTIVE R23, `(.L_x_94) ;  /* 0x0000000017087348 */ /* 0x000fea0003c00000 */
[----:B------:R0:W1:Y:S02]  /*2030*/  SHFL.UP P6, R29, R18, R21, R20 ;  /* 0x04000015121d7389 */ /* 0x00006400000c0014 */
[----:B01----:R-:W-:Y:S05]  /*2040*/  ENDCOLLECTIVE ;  /* 0x000000000000791b */ /* 0x003fea0003800000 */
.L_x_94:
[----:B------:R-:W-:Y:S01]  /*2050*/  IMAD.MOV.U32 R18, RZ, RZ, R24 ;  /* 0x000000ffff127224 */ /* 0x000fe200078e0018 */
[----:B------:R-:W-:-:S07]  /*2060*/  MOV R22, R29 ;  /* 0x0000001d00167202 */ /* 0x000fce0000000f00 */
[----:B------:R-:W-:Y:S05]  /*2070*/  WARPSYNC.COLLECTIVE R23, `(.L_x_95) ;  /* 0x0000000017087348 */ /* 0x000fea0003c00000 */
[----:B------:R0:W1:Y:S02]  /*2080*/  SHFL.UP P6, R29, R18, R21, R20 ;  /* 0x04000015121d7389 */ /* 0x00006400000c0014 */
[----:B01----:R-:W-:Y:S05]  /*2090*/  ENDCOLLECTIVE ;  /* 0x000000000000791b */ /* 0x003fea0003800000 */
.L_x_95:
[----:B------:R-:W-:Y:S02]  /*20a0*/  IMAD.MOV.U32 R21, RZ, RZ, 0x10 ;  /* 0x00000010ff157424 */ /* 0x000fe400078e00ff */
[----:B------:R-:W-:-:S04]  /*20b0*/  IMAD.MOV.U32 R18, RZ, RZ, R29 ;  /* 0x000000ffff127224 */ /* 0x000fc800078e001d */
[C---:B------:R-:W-:Y:S01]  /*20c0*/  FFMA R27, R25.reuse, R18, R24 ;  /* 0x00000012191b7223 */ /* 0x040fe20000000018 */
[----:B------:R-:W-:-:S04]  /*20d0*/  @P2 FMUL R25, R25, R22 ;  /* 0x0000001619192220 */ /* 0x000fc80000400000 */
[----:B------:R-:W-:Y:S02]  /*20e0*/  FSEL R24, R24, R27, !P2 ;  /* 0x0000001b18187208 */ /* 0x000fe40005000000 */
[----:B------:R-:W-:-:S07]  /*20f0*/  MOV R18, R25 ;  /* 0x0000001900127202 */ /* 0x000fce0000000f00 */
[----:B------:R-:W-:Y:S05]  /*2100*/  WARPSYNC.COLLECTIVE R23, `(.L_x_96) ;  /* 0x0000000017087348 */ /* 0x000fea0003c00000 */
[----:B------:R0:W1:Y:S02]  /*2110*/  SHFL.UP P6, R29, R18, R21, R20 ;  /* 0x04000015121d7389 */ /* 0x00006400000c0014 */
[----:B01----:R-:W-:Y:S05]  /*2120*/  ENDCOLLECTIVE ;  /* 0x000000000000791b */ /* 0x003fea0003800000 */
.L_x_96:
[----:B------:R-:W-:Y:S01]  /*2130*/  MOV R18, R24 ;  /* 0x0000001800127202 */ /* 0x000fe20000000f00 */
[----:B------:R-:W-:-:S07]  /*2140*/  IMAD.MOV.U32 R28, RZ, RZ, R29 ;  /* 0x000000ffff1c7224 */ /* 0x000fce00078e001d */
[----:B------:R-:W-:Y:S05]  /*2150*/  WARPSYNC.COLLECTIVE R23, `(.L_x_97) ;  /* 0x0000000017087348 */ /* 0x000fea0003c00000 */
[----:B------:R0:W1:Y:S02]  /*2160*/  SHFL.UP P6, R29, R18, R21, R20 ;  /* 0x04000015121d7389 */ /* 0x00006400000c0014 */
[----:B01----:R-:W-:Y:S05]  /*2170*/  ENDCOLLECTIVE ;  /* 0x000000000000791b */ /* 0x003fea0003800000 */
.L_x_97:
[----:B------:R-:W-:Y:S02]  /*2180*/  IMAD.MOV.U32 R18, RZ, RZ, R5 ;  /* 0x000000ffff127224 */ /* 0x000fe400078e0005 */
[----:B------:R-:W-:Y:S02]  /*2190*/  IMAD.MOV.U32 R21, RZ, RZ, 0x1 ;  /* 0x00000001ff157424 */ /* 0x000fe400078e00ff */
[C---:B------:R-:W-:Y:S01]  /*21a0*/  FFMA R29, R25.reuse, R29, R24 ;  /* 0x0000001d191d7223 */ /* 0x040fe20000000018 */
[----:B------:R-:W-:-:S04]  /*21b0*/  @P1 FMUL R25, R25, R28 ;  /* 0x0000001c19191220 */ /* 0x000fc80000400000 */
[----:B------:R-:W-:-:S05]  /*21c0*/  FSEL R29, R24, R29, !P1 ;  /* 0x0000001d181d7208 */ /* 0x000fca0004800000 */
[----:B------:R-:W-:-:S07]  /*21d0*/  FFMA R2, R25, R2, R29 ;  /* 0x0000000219027223 */ /* 0x000fce000000001d */
[----:B------:R-:W-:Y:S05]  /*21e0*/  WARPSYNC.COLLECTIVE R23, `(.L_x_98) ;  /* 0x0000000017087348 */ /* 0x000fea0003c00000 */
[----:B------:R0:W1:Y:S02]  /*21f0*/  SHFL.UP P6, R29, R18, R21, R20 ;  /* 0x04000015121d7389 */ /* 0x00006400000c0014 */
[----:B01----:R-:W-:Y:S05]  /*2200*/  ENDCOLLECTIVE ;  /* 0x000000000000791b */ /* 0x003fea0003800000 */
.L_x_98:
[----:B------:R-:W-:Y:S01]  /*2210*/  IMAD.MOV.U32 R18, RZ, RZ, R26 ;  /* 0x000000ffff127224 */ /* 0x000fe200078e001a */
[----:B------:R-:W-:-:S07]  /*2220*/  MOV R22, R29 ;  /* 0x0000001d00167202 */ /* 0x000fce0000000f00 */
[----:B------:R-:W-:Y:S05]  /*2230*/  WARPSYNC.COLLECTIVE R23, `(.L_x_99) ;  /* 0x0000000017087348 */ /* 0x000fea0003c00000 */
[----:B------:R0:W1:Y:S02]  /*2240*/  SHFL.UP P6, R29, R18, R21, R20 ;  /* 0x04000015121d7389 */ /* 0x00006400000c0014 */
[----:B01----:R-:W-:Y:S05]  /*2250*/  ENDCOLLECTIVE ;  /* 0x000000000000791b */ /* 0x003fea0003800000 */
.L_x_99:
[----:B------:R-:W-:-:S05]  /*2260*/  FSEL R22, R22, 1, P5 ;  /* 0x3f80000016167808 */ /* 0x000fca0002800000 */
[----:B------:R-:W-:-:S05]  /*2270*/  FMUL R27, R5, R22 ;  /* 0x00000016051b7220 */ /* 0x000fca0000400000 */
[----:B------:R-:W-:Y:S01]  /*2280*/  MOV R18, R27 ;  /* 0x0000001b00127202 */ /* 0x000fe20000000f00 */
[----:B------:R-:W-:Y:S02]  /*2290*/  IMAD.MOV.U32 R21, RZ, RZ, 0x2 ;  /* 0x00000002ff157424 */ /* 0x000fe400078e00ff */
[----:B------:R-:W-:-:S07]  /*22a0*/  IMAD.MOV.U32 R28, RZ, RZ, R29 ;  /* 0x000000ffff1c7224 */ /* 0x000fce00078e001d */
[----:B------:R-:W-:Y:S05]  /*22b0*/  WARPSYNC.COLLECTIVE R23, `(.L_x_100) ;  /* 0x0000000017087348 */ /* 0x000fea0003c00000 */
[----:B------:R0:W1:Y:S02]  /*22c0*/  SHFL.UP P6, R29, R18, R21, R20 ;  /* 0x04000015121d7389 */ /* 0x00006400000c0014 */
[----:B01----:R-:W-:Y:S05]  /*22d0*/  ENDCOLLECTIVE ;  /* 0x000000000000791b */ /* 0x003fea0003800000 */
.L_x_100:
[----:B------:R-:W-:-:S05]  /*22e0*/  @P5 FFMA R26, R5, R28, R26 ;  /* 0x0000001c051a5223 */ /* 0x000fca000000001a */
[----:B------:R-:W-:Y:S01]  /*22f0*/  MOV R18, R26 ;  /* 0x0000001a00127202 */ /* 0x000fe20000000f00 */
[----:B------:R-:W-:-:S07]  /*2300*/  IMAD.MOV.U32 R22, RZ, RZ, R29 ;  /* 0x000000ffff167224 */ /* 0x000fce00078e001d */
[----:B------:R-:W-:Y:S05]  /*2310*/  WARPSYNC.COLLECTIVE R23, `(.L_x_101) ;  /* 0x0000000017087348 */ /* 0x000fea0003c00000 */
[----:B------:R0:W1:Y:S02]  /*2320*/  SHFL.UP P6, R29, R18, R21, R20 ;  /* 0x04000015121d7389 */ /* 0x00006400000c0014 */
[----:B01----:R-:W-:Y:S05]  /*2330*/  ENDCOLLECTIVE ;  /* 0x000000000000791b */ /* 0x003fea0003800000 */
.L_x_101:
[----:B------:R-:W-:Y:S02]  /*2340*/  IMAD.MOV.U32 R21, RZ, RZ, 0x4 ;  /* 0x00000004ff157424 */ /* 0x000fe400078e00ff */
[C---:B------:R-:W-:Y:S01]  /*2350*/  FFMA R29, R27.reuse, R29, R26 ;  /* 0x0000001d1b1d7223 */ /* 0x040fe2000000001a */
[----:B------:R-:W-:-:S04]  /*2360*/  @P4 FMUL R27, R27, R22 ;  /* 0x000000161b1b4220 */ /* 0x000fc80000400000 */
[----:B------:R-:W-:Y:S01]  /*2370*/  IMAD.MOV.U32 R18, RZ, RZ, R27 ;  /* 0x000000ffff127224 */ /* 0x000fe200078e001b */
[----:B------:R-:W-:-:S07]  /*2380*/  FSEL R26, R26, R29, !P4 ;  /* 0x0000001d1a1a7208 */ /* 0x000fce0006000000 */
[----:B------:R-:W-:Y:S05]  /*2390*/  WARPSYNC.COLLECTIVE R23, `(.L_x_102) ;  /* 0x0000000017087348 */ /* 0x000fea0003c00000 */
[----:B------:R0:W1:Y:S02]  /*23a0*/  SHFL.UP P6, R29, R18, R21, R20 ;  /* 0x04000015121d7389 */ /* 0x00006400000c0014 */
[----:B01----:R-:W-:Y:S05]  /*23b0*/  ENDCOLLECTIVE ;  /* 0x000000000000791b */ /* 0x003fea0003800000 */
.L_x_102:
[----:B------:R-:W-:Y:S01]  /*23c0*/  IMAD.MOV.U32 R18, RZ, RZ, R26 ;  /* 0x000000ffff127224 */ /* 0x000fe200078e001a */
[----:B------:R-:W-:-:S07]  /*23d0*/  MOV R28, R29 ;  /* 0x0000001d001c7202 */ /* 0x000fce0000000f00 */
[----:B------:R-:W-:Y:S05]  /*23e0*/  WARPSYNC.COLLECTIVE R23, `(.L_x_103) ;  /* 0x0000000017087348 */ /* 0x000fea0003c00000 */
[----:B------:R0:W1:Y:S02]  /*23f0*/  SHFL.UP P6, R29, R18, R21, R20 ;  /* 0x04000015121d7389 */ /* 0x00006400000c0014 */
[----:B01----:R-:W-:Y:S05]  /*2400*/  ENDCOLLECTIVE ;  /* 0x000000000000791b */ /* 0x003fea0003800000 */
.L_x_103:
[----:B------:R-:W-:Y:S02]  /*2410*/  HFMA2 R21, -RZ, RZ, 0, 4.76837158203125e-07 ;  /* 0x00000008ff157431 */ /* 0x000fe400000001ff */
[C---:B------:R-:W-:Y:S01]  /*2420*/  FFMA R29, R27.reuse, R29, R26 ;  /* 0x0000001d1b1d7223 */ /* 0x040fe2000000001a */
[----:B------:R-:W-:-:S04]  /*2430*/  @P3 FMUL R27, R27, R28 ;  /* 0x0000001c1b1b3220 */ /* 0x000fc80000400000 */
[----:B------:R-:W-:Y:S01]  /*2440*/  IMAD.MOV.U32 R18, RZ, RZ, R27 ;  /* 0x000000ffff127224 */ /* 0x000fe200078e001b */
[----:B------:R-:W-:-:S07]  /*2450*/  FSEL R26, R26, R29, !P3 ;  /* 0x0000001d1a1a7208 */ /* 0x000fce0005800000 */
[----:B------:R-:W-:Y:S05]  /*2460*/  WARPSYNC.COLLECTIVE R23, `(.L_x_104) ;  /* 0x0000000017087348 */ /* 0x000fea0003c00000 */
[----:B------:R0:W1:Y:S02]  /*2470*/  SHFL.UP P6, R29, R18, R21, R20 ;  /* 0x04000015121d7389 */ /* 0x00006400000c0014 */
[----:B01----:R-:W-:Y:S05]  /*2480*/  ENDCOLLECTIVE ;  /* 0x000000000000791b */ /* 0x003fea0003800000 */
.L_x_104:
[----:B------:R-:W-:Y:S02]  /*2490*/  IMAD.MOV.U32 R18, RZ, RZ, R26 ;  /* 0x000000ffff127224 */ /* 0x000fe400078e001a */
[----:B------:R-:W-:-:S07]  /*24a0*/  IMAD.MOV.U32 R28, RZ, RZ, R29 ;  /* 0x000000ffff1c7224 */ /* 0x000fce00078e001d */
[----:B------:R-:W-:Y:S05]  /*24b0*/  WARPSYNC.COLLECTIVE R23, `(.L_x_105) ;  /* 0x0000000017087348 */ /* 0x000fea0003c00000 */
[----:B------:R0:W1:Y:S02]  /*24c0*/  SHFL.UP P6, R29, R18, R21, R20 ;  /* 0x04000015121d7389 */ /* 0x00006400000c0014 */
[----:B01----:R-:W-:Y:S05]  /*24d0*/  ENDCOLLECTIVE ;  /* 0x000000000000791b */ /* 0x003fea0003800000 */
.L_x_105:
[----:B------:R-:W-:Y:S02]  /*24e0*/  IMAD.MOV.U32 R21, RZ, RZ, 0x10 ;  /* 0x00000010ff157424 */ /* 0x000fe400078e00ff */
[C---:B------:R-:W-:Y:S01]  /*24f0*/  FFMA R29, R27.reuse, R29, R26 ;  /* 0x0000001d1b1d7223 */ /* 0x040fe2000000001a */
[----:B------:R-:W-:-:S04]  /*2500*/  @P2 FMUL R27, R27, R28 ;  /* 0x0000001c1b1b2220 */ /* 0x000fc80000400000 */
[----:B------:R-:W-:Y:S02]  /*2510*/  FSEL R26, R26, R29, !P2 ;  /* 0x0000001d1a1a7208 */ /* 0x000fe40005000000 */
[----:B------:R-:W-:-:S07]  /*2520*/  MOV R18, R27 ;  /* 0x0000001b00127202 */ /* 0x000fce0000000f00 */
[----:B------:R-:W-:Y:S05]  /*2530*/  WARPSYNC.COLLECTIVE R23, `(.L_x_106) ;  /* 0x0000000017087348 */ /* 0x000fea0003c00000 */
[----:B------:R0:W1:Y:S02]  /*2540*/  SHFL.UP P6, R29, R18, R21, R20 ;  /* 0x04000015121d7389 */ /* 0x00006400000c0014 */
[----:B01----:R-:W-:Y:S05]  /*2550*/  ENDCOLLECTIVE ;  /* 0x000000000000791b */ /* 0x003fea0003800000 */
.L_x_106:
[----:B------:R-:W-:Y:S01]  /*2560*/  MOV R18, R26 ;  /* 0x0000001a00127202 */ /* 0x000fe20000000f00 */
[----:B------:R-:W-:-:S07]  /*2570*/  IMAD.MOV.U32 R22, RZ, RZ, R29 ;  /* 0x000000ffff167224 */ /* 0x000fce00078e001d */
[----:B------:R-:W-:Y:S05]  /*2580*/  WARPSYNC.COLLECTIVE R23, `(.L_x_107) ;  /* 0x0000000017087348 */ /* 0x000fea0003c00000 */
[----:B------:R0:W1:Y:S02]  /*2590*/  SHFL.UP P6, R29, R18, R21, R20 ;  /* 0x04000015121d7389 */ /* 0x00006400000c0014 */
[----:B01----:R-:W-:Y:S05]  /*25a0*/  ENDCOLLECTIVE ;  /* 0x000000000000791b */ /* 0x003fea0003800000 */
.L_x_107:
[----:B------:R-:W-:Y:S02]  /*25b0*/  HFMA2 R21, -RZ, RZ, 0, 1.847743988037109375e-06 ;  /* 0x0000001fff157431 */ /* 0x000fe400000001ff */
[----:B------:R-:W-:-:S04]  /*25c0*/  IMAD.MOV.U32 R18, RZ, RZ, R29 ;  /* 0x000000ffff127224 */ /* 0x000fc800078e001d */
[C---:B------:R-:W-:Y:S01]  /*25d0*/  FFMA R25, R27.reuse, R18, R26 ;  /* 0x000000121b197223 */ /* 0x040fe2000000001a */
[----:B------:R-:W-:Y:S01]  /*25e0*/  @P1 FMUL R27, R27, R22 ;  /* 0x000000161b1b1220 */ /* 0x000fe20000400000 */
[----:B------:R-:W-:-:S03]  /*25f0*/  IMAD.MOV.U32 R18, RZ, RZ, R2 ;  /* 0x000000ffff127224 */ /* 0x000fc600078e0002 */
[----:B------:R-:W-:-:S05]  /*2600*/  FSEL R25, R26, R25, !P1 ;  /* 0x000000191a197208 */ /* 0x000fca0004800000 */
[----:B------:R-:W-:Y:S01]  /*2610*/  FFMA R29, R27, R6, R25 ;  /* 0x000000061b1d7223 */ /* 0x000fe20000000019 */
[----:B------:R-:W-:Y:S01]  /*2620*/  LOP3.LUT R6, RZ, R4, RZ, 0x33, !PT ;  /* 0x00000004ff067212 */ /* 0x000fe200078e33ff */
[----:B------:R-:W-:-:S04]  /*2630*/  @!P0 IMAD.WIDE R24, R0, 0x4, R16 ;  /* 0x0000000400188825 */ /* 0x000fc800078e0210 */
[----:B------:R-:W-:Y:S01]  /*2640*/  @!P0 FADD R27, R2, -R29 ;  /* 0x8000001d021b8221 */ /* 0x000fe20000000000 */
[----:B------:R-:W-:-:S04]  /*2650*/  VIADDMNMX R6, R6, R3, 0x1f, PT ;  /* 0x0000001f06067446 */ /* 0x000fc80003800103 */
[----:B------:R0:W-:Y:S03]  /*2660*/  @!P0 STG.E desc[UR6][R24.64], R27 ;  /* 0x0000001b18008986 */ /* 0x0001e6000c101906 */
[----:B0-----:R-:W-:Y:S05]  /*2670*/  WARPSYNC.COLLECTIVE R23, `(.L_x_108) ;  /* 0x0000000017087348 */ /* 0x001fea0003c00000 */
[----:B------:R1:W2:Y:S02]  /*2680*/  SHFL.IDX P0, R0, R18, R6, R21 ;  /* 0x0000000612007389 */ /* 0x0002a40000000015 */
[----:B012---:R-:W-:Y:S05]  /*2690*/  ENDCOLLECTIVE ;  /* 0x000000000000791b */ /* 0x007fea0003800000 */
.L_x_108:
[----:B------:R-:W-:Y:S02]  /*26a0*/  IMAD.MOV.U32 R18, RZ, RZ, R29 ;  /* 0x000000ffff127224 */ /* 0x000fe400078e001d */
[----:B------:R-:W-:-:S07]  /*26b0*/  IMAD.MOV.U32 R2, RZ, RZ, R0 ;  /* 0x000000ffff027224 */ /* 0x000fce00078e0000 */
[----:B------:R-:W-:Y:S05]  /*26c0*/  WARPSYNC.COLLECTIVE R23, `(.L_x_109) ;  /* 0x0000000017087348 */ /* 0x000fea0003c00000 */
[----:B------:R0:W1:Y:S02]  /*26d0*/  SHFL.IDX P0, R0, R18, R6, R21 ;  /* 0x0000000612007389 */ /* 0x0000640000000015 */
[----:B01----:R-:W-:Y:S05]  /*26e0*/  ENDCOLLECTIVE ;  /* 0x000000000000791b */ /* 0x003fea0003800000 */
.L_x_109:
[----:B------:R-:W-:Y:S01]  /*26f0*/  MOV R29, R0 ;  /* 0x00000000001d7202 */ /* 0x000fe20000000f00 */
[----:B------:R-:W-:Y:S06]  /*2700*/  BRA `(.L_x_110) ;  /* 0xffffffe800307947 */ /* 0x000fec000383ffff */
        .weak           $__internal_2_$__cuda_sm3x_div_rn_noftz_f32_slowpath
        .type           $__internal_2_$__cuda_sm3x_div_rn_noftz_f32_slowpath,@function
        .size           $__internal_2_$__cuda_sm3x_div_rn_noftz_f32_slowpath,(.L_x_125 - $__internal_2_$__cuda_sm3x_div_rn_noftz_f32_slowpath)
$__internal_2_$__cuda_sm3x_div_rn_noftz_f32_slowpath:
[----:B------:R-:W-:Y:S01]  /*2710*/  SHF.R.U32.HI R5, RZ, 0x17, R3 ;  /* 0x00000017ff057819 */ /* 0x000fe20000011603 */
[----:B------:R-:W-:Y:S01]  /*2720*/  BSSY.RECONVERGENT B2, `(.L_x_111) ;  /* 0x0000065000027945 */ /* 0x000fe20003800200 */
[----:B------:R-:W-:Y:S01]  /*2730*/  SHF.R.U32.HI R0, RZ, 0x17, R4 ;  /* 0x00000017ff007819 */ /* 0x000fe20000011604 */
[----:B------:R-:W-:Y:S01]  /*2740*/  HFMA2 R20, -RZ, RZ, 2, 0 ;  /* 0x40000000ff147431 */ /* 0x000fe200000001ff */
        /* <DEDUP_REMOVED lines=26> */
[----:B------:R-:W-:-:S04]  /*28f0*/  IADD3 R7, PT, PT, R5, -0x1, RZ ;  /* 0xffffffff05077810 */ /* 0x000fc80007ffe0ff */
[----:B------:R-:W-:-:S07]  /*2900*/  ISETP.GE.AND P1, PT, R7, RZ, PT ;  /* 0x000000ff0700720c */ /* 0x000fce0003f26270 */
[----:B------:R-:W-:Y:S02]  /*2910*/  @P0 IMAD.MOV.U32 R7, RZ, RZ, RZ ;  /* 0x000000ffff070224 */ /* 0x000fe400078e00ff */
[----:B------:R-:W-:Y:S01]  /*2920*/  @!P0 FFMA R20, R0, 1.84467440737095516160e+19, RZ ;  /* 0x5f80000000148823 */ /* 0x000fe200000000ff */
[----:B------:R-:W-:-:S03]  /*2930*/  @!P0 IMAD.MOV.U32 R7, RZ, RZ, -0x40 ;  /* 0xffffffc0ff078424 */ /* 0x000fc600078e00ff */
[----:B------:R-:W-:Y:S02]  /*2940*/  @!P1 FFMA R3, R3, 1.84467440737095516160e+19, RZ ;  /* 0x5f80000003039823 */ /* 0x000fe400000000ff */
[----:B------:R-:W-:-:S07]  /*2950*/  @!P1 IADD3 R7, PT, PT, R7, 0x40, RZ ;  /* 0x0000004007079810 */ /* 0x000fce0007ffe0ff */
.L_x_112:
[----:B------:R-:W-:Y:S01]  /*2960*/  LEA R0, R5, 0xc0800000, 0x17 ;  /* 0xc080000005007811 */ /* 0x000fe200078eb8ff */
[----:B------:R-:W-:Y:S01]  /*2970*/  VIADD R22, R18, 0xffffff81 ;  /* 0xffffff8112167836 */ /* 0x000fe20000000000 */
[----:B------:R-:W-:Y:S03]  /*2980*/  BSSY.RECONVERGENT B3, `(.L_x_117) ;  /* 0x0000035000037945 */ /* 0x000fe60003800200 */
[----:B------:R-:W-:Y:S02]  /*2990*/  IMAD.IADD R23, R3, 0x1, -R0 ;  /* 0x0000000103177824 */ /* 0x000fe400078e0a00 */
[C---:B------:R-:W-:Y:S01]  /*29a0*/  IMAD R0, R22.reuse, -0x800000, R20 ;  /* 0xff80000016007824 */ /* 0x040fe200078e0214 */
[----:B------:R-:W-:Y:S01]  /*29b0*/  IADD3 R22, PT, PT, R22, 0x7f, -R5 ;  /* 0x0000007f16167810 */ /* 0x000fe20007ffe805 */
[----:B------:R-:W0:Y:S01]  /*29c0*/  MUFU.RCP R3, R23 ;  /* 0x0000001700037308 */ /* 0x000e220000001000 */
[----:B------:R-:W-:-:S02]  /*29d0*/  FADD.FTZ R21, -R23, -RZ ;  /* 0x800000ff17157221 */ /* 0x000fc40000010100 */
[----:B------:R-:W-:Y:S02]  /*29e0*/  IADD3 R22, PT, PT, R22, R7, RZ ;  /* 0x0000000716167210 */ /* 0x000fe40007ffe0ff */
[----:B0-----:R-:W-:-:S04]  /*29f0*/  FFMA R18, R3, R21, 1 ;  /* 0x3f80000003127423 */ /* 0x001fc80000000015 */
        /* <DEDUP_REMOVED lines=20> */
[C---:B------:R-:W-:Y:S02]  /*2b40*/  IADD3 R20, PT, PT, R23.reuse, 0x20, RZ ;  /* 0x0000002017147810 */ /* 0x040fe40007ffe0ff */
[----:B------:R-:W-:Y:S02]  /*2b50*/  ISETP.NE.AND P3, PT, R23, RZ, PT ;  /* 0x000000ff1700720c */ /* 0x000fe40003f65270 */
[----:B------:R-:W-:Y:S01]  /*2b60*/  LOP3.LUT R7, R5, 0x7fffff, RZ, 0xc0, !PT ;  /* 0x007fffff05077812 */ /* 0x000fe200078ec0ff */
[CCC-:B------:R-:W-:Y:S01]  /*2b70*/  FFMA.RP R5, R3.reuse, R21.reuse, R18.reuse ;  /* 0x0000001503057223 */ /* 0x1c0fe20000008012 */
[----:B------:R-:W-:Y:S01]  /*2b80*/  FFMA.RM R18, R3, R21, R18 ;  /* 0x0000001503127223 */ /* 0x000fe20000004012 */
[----:B------:R-:W-:Y:S01]  /*2b90*/  IMAD.MOV R3, RZ, RZ, -R23 ;  /* 0x000000ffff037224 */ /* 0x000fe200078e0a17 */
[----:B------:R-:W-:Y:S02]  /*2ba0*/  LOP3.LUT R7, R7, 0x800000, RZ, 0xfc, !PT ;  /* 0x0080000007077812 */ /* 0x000fe400078efcff */
[----:B------:R-:W-:-:S02]  /*2bb0*/  ISETP.NE.AND P1, PT, R23, RZ, PT ;  /* 0x000000ff1700720c */ /* 0x000fc40003f25270 */
[----:B------:R-:W-:Y:S02]  /*2bc0*/  SHF.L.U32 R20, R7, R20, RZ ;  /* 0x0000001407147219 */ /* 0x000fe400000006ff */
[----:B------:R-:W-:Y:S02]  /*2bd0*/  FSETP.NEU.FTZ.AND P0, PT, R5, R18, PT ;  /* 0x000000120500720b */ /* 0x000fe40003f1d000 */
        /* <DEDUP_REMOVED lines=11> */
.L_x_119:
[----:B------:R-:W-:-:S04]  /*2c90*/  LOP3.LUT R0, R0, 0x80000000, RZ, 0xc0, !PT ;  /* 0x8000000000007812 */ /* 0x000fc800078ec0ff */
[----:B------:R-:W-:Y:S01]  /*2ca0*/  LOP3.LUT R0, R0, 0x7f800000, RZ, 0xfc, !PT ;  /* 0x7f80000000007812 */ /* 0x000fe200078efcff */
[----:B------:R-:W-:Y:S06]  /*2cb0*/  BRA `(.L_x_120) ;  /* 0x0000000000047947 */ /* 0x000fec0003800000 */
.L_x_118:
[----:B------:R-:W-:-:S07]  /*2cc0*/  LEA R0, R22, R0, 0x17 ;  /* 0x0000000016007211 */ /* 0x000fce00078eb8ff */
.L_x_120:
[----:B------:R-:W-:Y:S05]  /*2cd0*/  BSYNC.RECONVERGENT B3 ;  /* 0x0000000000037941 */ /* 0x000fea0003800200 */
.L_x_117:
[----:B------:R-:W-:Y:S05]  /*2ce0*/  BRA `(.L_x_121) ;  /* 0x0000000000207947 */ /* 0x000fea0003800000 */
.L_x_116:
[----:B------:R-:W-:-:S04]  /*2cf0*/  LOP3.LUT R0, R3, 0x80000000, R20, 0x48, !PT ;  /* 0x8000000003007812 */ /* 0x000fc800078e4814 */
[----:B------:R-:W-:Y:S01]  /*2d00*/  LOP3.LUT R0, R0, 0x7f800000, RZ, 0xfc, !PT ;  /* 0x7f80000000007812 */ /* 0x000fe200078efcff */
[----:B------:R-:W-:Y:S06]  /*2d10*/  BRA `(.L_x_121) ;  /* 0x0000000000147947 */ /* 0x000fec0003800000 */
.L_x_115:
[----:B------:R-:W-:Y:S01]  /*2d20*/  LOP3.LUT R0, R3, 0x80000000, R20, 0x48, !PT ;  /* 0x8000000003007812 */ /* 0x000fe200078e4814 */
[----:B------:R-:W-:Y:S06]  /*2d30*/  BRA `(.L_x_121) ;  /* 0x00000000000c7947 */ /* 0x000fec0003800000 */
.L_x_114:
[----:B------:R-:W0:Y:S01]  /*2d40*/  MUFU.RSQ R0, -QNAN ;  /* 0xffc0000000007908 */ /* 0x000e220000001400 */
[----:B------:R-:W-:Y:S05]  /*2d50*/  BRA `(.L_x_121) ;  /* 0x0000000000047947 */ /* 0x000fea0003800000 */
.L_x_113:
[----:B------:R-:W-:-:S07]  /*2d60*/  FADD.FTZ R0, R0, R3 ;  /* 0x0000000300007221 */ /* 0x000fce0000010000 */
.L_x_121:
[----:B------:R-:W-:Y:S05]  /*2d70*/  BSYNC.RECONVERGENT B2 ;  /* 0x0000000000027941 */ /* 0x000fea0003800200 */
.L_x_111:
[----:B------:R-:W-:-:S04]  /*2d80*/  IMAD.MOV.U32 R7, RZ, RZ, 0x0 ;  /* 0x00000000ff077424 */ /* 0x000fc800078e00ff */
[----:B0-----:R-:W-:Y:S05]  /*2d90*/  RET.REL.NODEC R6 `(kvo_batch_f32) ;  /* 0xffffffd006987950 */ /* 0x001fea0003c3ffff */
.L_x_122:
        /* <DEDUP_REMOVED lines=14> */
.L_x_125:


//--------------------- .nv.shared.reserved.0     --------------------------
	.section	.nv.shared.reserved.0,"aw",@nobits
	.weak		__nv_reservedSMEM_offset_0_alias
	.size		__nv_reservedSMEM_offset_0_alias, 0, 64
	.other		__nv_reservedSMEM_offset_0_alias,@"STO_CUDA_RESERVED_SHARED STV_DEFAULT"
__nv_reservedSMEM_offset_0_alias:
	.zero		0
	.zero		64


//--------------------- .nv.constant0.kvo_many_series_one_param_time_major_f32 --------------------------
	.section	.nv.constant0.kvo_many_series_one_param_time_major_f32,"a",@progbits
	.sectionflags	@""
	.align	4
.nv.constant0.kvo_many_series_one_param_time_major_f32:
	.zero		960


//--------------------- .nv.constant0.kvo_batch_f32 --------------------------
	.section	.nv.constant0.kvo_batch_f32,"a",@progbits
	.sectionflags	@""
	.align	4
.nv.constant0.kvo_batch_f32:
	.zero		944


//--------------------- SYMBOLS --------------------------

	.type		.nv.reservedSmem.offset0,@object
	.size		.nv.reservedSmem.offset0,0x4
